//
// Generated by NVIDIA NVVM Compiler
//
// Compiler Build ID: CL-36424714
// Cuda compilation tools, release 13.0, V13.0.88
// Based on NVVM 20.0.0
//

.version 9.0
.target sm_100
.address_size 64

	// .globl	_Z8set_jetsP9PseudoJet
.extern .shared .align 16 .b8 sdata[];

.visible .entry _Z8set_jetsP9PseudoJet(
	.param .u64 .ptr .align 1 _Z8set_jetsP9PseudoJet_param_0
)
{
	.reg .pred 	%p<24>;
	.reg .b16 	%rs<2>;
	.reg .b32 	%r<37>;
	.reg .b64 	%rd<6>;
	.reg .b64 	%fd<114>;

	ld.param.u64 	%rd2, [_Z8set_jetsP9PseudoJet_param_0];
	cvta.to.global.u64 	%rd3, %rd2;
	mov.u32 	%r11, %ntid.x;
	mov.u32 	%r12, %ctaid.x;
	mov.u32 	%r13, %tid.x;
	mad.lo.s32 	%r14, %r11, %r12, %r13;
	mul.wide.s32 	%rd4, %r14, 64;
	add.s64 	%rd1, %rd3, %rd4;
	ld.global.f64 	%fd1, [%rd1];
	ld.global.f64 	%fd2, [%rd1+8];
	mul.f64 	%fd31, %fd2, %fd2;
	fma.rn.f64 	%fd3, %fd1, %fd1, %fd31;
	st.global.f64 	[%rd1+32], %fd3;
	mov.b16 	%rs1, 0;
	st.global.u8 	[%rd1+56], %rs1;
	setp.neu.f64 	%p1, %fd3, 0d0000000000000000;
	@%p1 bra 	$L__BB0_2;
	mov.b64 	%rd5, 0;
	st.global.u64 	[%rd1+40], %rd5;
	mov.f64 	%fd110, 0d0000000000000000;
	bra.uni 	$L__BB0_9;
$L__BB0_2:
	abs.f64 	%fd4, %fd1;
	abs.f64 	%fd5, %fd2;
	setp.leu.f64 	%p2, %fd5, %fd4;
	setp.gt.f64 	%p3, %fd5, %fd4;
	selp.f64 	%fd6, %fd5, %fd4, %p3;
	selp.f64 	%fd33, %fd4, %fd5, %p3;
	div.rn.f64 	%fd34, %fd33, %fd6;
	mul.f64 	%fd35, %fd34, %fd34;
	fma.rn.f64 	%fd36, %fd35, 0dBEF53E1D2A25FF7E, 0d3F2D3B63DBB65B49;
	fma.rn.f64 	%fd37, %fd36, %fd35, 0dBF5312788DDE082E;
	fma.rn.f64 	%fd38, %fd37, %fd35, 0d3F6F9690C8249315;
	fma.rn.f64 	%fd39, %fd38, %fd35, 0dBF82CF5AABC7CF0D;
	fma.rn.f64 	%fd40, %fd39, %fd35, 0d3F9162B0B2A3BFDE;
	fma.rn.f64 	%fd41, %fd40, %fd35, 0dBF9A7256FEB6FC6B;
	fma.rn.f64 	%fd42, %fd41, %fd35, 0d3FA171560CE4A489;
	fma.rn.f64 	%fd43, %fd42, %fd35, 0dBFA4F44D841450E4;
	fma.rn.f64 	%fd44, %fd43, %fd35, 0d3FA7EE3D3F36BB95;
	fma.rn.f64 	%fd45, %fd44, %fd35, 0dBFAAD32AE04A9FD1;
	fma.rn.f64 	%fd46, %fd45, %fd35, 0d3FAE17813D66954F;
	fma.rn.f64 	%fd47, %fd46, %fd35, 0dBFB11089CA9A5BCD;
	fma.rn.f64 	%fd48, %fd47, %fd35, 0d3FB3B12B2DB51738;
	fma.rn.f64 	%fd49, %fd48, %fd35, 0dBFB745D022F8DC5C;
	fma.rn.f64 	%fd50, %fd49, %fd35, 0d3FBC71C709DFE927;
	fma.rn.f64 	%fd51, %fd50, %fd35, 0dBFC2492491FA1744;
	fma.rn.f64 	%fd52, %fd51, %fd35, 0d3FC99999999840D2;
	fma.rn.f64 	%fd53, %fd52, %fd35, 0dBFD555555555544C;
	mul.f64 	%fd54, %fd35, %fd53;
	fma.rn.f64 	%fd7, %fd54, %fd34, %fd34;
	@%p2 bra 	$L__BB0_4;
	{
	.reg .b32 %temp; 
	mov.b64 	{%temp, %r16}, %fd1;
	}
	setp.lt.s32 	%p5, %r16, 0;
	neg.f64 	%fd57, %fd7;
	selp.f64 	%fd58, %fd7, %fd57, %p5;
	add.f64 	%fd108, %fd58, 0d3FF921FB54442D18;
	bra.uni 	$L__BB0_5;
$L__BB0_4:
	{
	.reg .b32 %temp; 
	mov.b64 	{%temp, %r15}, %fd1;
	}
	setp.lt.s32 	%p4, %r15, 0;
	mov.f64 	%fd55, 0d400921FB54442D18;
	sub.f64 	%fd56, %fd55, %fd7;
	selp.f64 	%fd108, %fd56, %fd7, %p4;
$L__BB0_5:
	setp.neu.f64 	%p6, %fd6, 0d0000000000000000;
	@%p6 bra 	$L__BB0_7;
	{
	.reg .b32 %temp; 
	mov.b64 	{%temp, %r18}, %fd1;
	}
	setp.lt.s32 	%p9, %r18, 0;
	selp.f64 	%fd109, 0d400921FB54442D18, 0d0000000000000000, %p9;
	bra.uni 	$L__BB0_8;
$L__BB0_7:
	setp.eq.f64 	%p7, %fd4, %fd5;
	{
	.reg .b32 %temp; 
	mov.b64 	{%temp, %r17}, %fd1;
	}
	setp.lt.s32 	%p8, %r17, 0;
	selp.f64 	%fd59, 0d4002D97C7F3321D2, 0d3FE921FB54442D18, %p8;
	selp.f64 	%fd109, %fd59, %fd108, %p7;
$L__BB0_8:
	add.rn.f64 	%fd60, %fd4, %fd5;
	setp.nan.f64 	%p10, %fd60, %fd60;
	copysign.f64 	%fd61, %fd2, %fd109;
	selp.f64 	%fd110, %fd60, %fd61, %p10;
	st.global.f64 	[%rd1+40], %fd110;
$L__BB0_9:
	setp.lt.f64 	%p11, %fd110, 0d0000000000000000;
	add.f64 	%fd62, %fd110, 0d401921FB54442D18;
	selp.f64 	%fd63, %fd62, %fd110, %p11;
	setp.ge.f64 	%p12, %fd63, 0d401921FB54442D18;
	add.f64 	%fd64, %fd63, 0dC01921FB54442D18;
	selp.f64 	%fd16, %fd64, %fd63, %p12;
	or.pred  	%p13, %p11, %p12;
	not.pred 	%p14, %p13;
	@%p14 bra 	$L__BB0_11;
	st.global.f64 	[%rd1+40], %fd16;
$L__BB0_11:
	setp.neu.f64 	%p15, %fd3, 0d0000000000000000;
	ld.global.f64 	%fd17, [%rd1+24];
	ld.global.f64 	%fd18, [%rd1+16];
	abs.f64 	%fd19, %fd18;
	setp.neu.f64 	%p16, %fd17, %fd19;
	or.pred  	%p17, %p16, %p15;
	@%p17 bra 	$L__BB0_15;
	add.f64 	%fd20, %fd19, 0d40F86A0000000000;
	setp.ltu.f64 	%p18, %fd18, 0d0000000000000000;
	@%p18 bra 	$L__BB0_14;
	st.global.f64 	[%rd1+48], %fd20;
	bra.uni 	$L__BB0_24;
$L__BB0_14:
	neg.f64 	%fd65, %fd20;
	st.global.f64 	[%rd1+48], %fd65;
	bra.uni 	$L__BB0_24;
$L__BB0_15:
	add.f64 	%fd66, %fd17, %fd18;
	sub.f64 	%fd67, %fd17, %fd18;
	mul.f64 	%fd68, %fd66, %fd67;
	sub.f64 	%fd69, %fd68, %fd3;
	max.f64 	%fd70, %fd69, 0d0000000000000000;
	add.f64 	%fd71, %fd17, %fd19;
	add.f64 	%fd72, %fd3, %fd70;
	mul.f64 	%fd73, %fd71, %fd71;
	div.rn.f64 	%fd111, %fd72, %fd73;
	{
	.reg .b32 %temp; 
	mov.b64 	{%temp, %r33}, %fd111;
	}
	{
	.reg .b32 %temp; 
	mov.b64 	{%r34, %temp}, %fd111;
	}
	setp.gt.s32 	%p19, %r33, 1048575;
	mov.b32 	%r35, -1023;
	@%p19 bra 	$L__BB0_17;
	mul.f64 	%fd111, %fd111, 0d4350000000000000;
	{
	.reg .b32 %temp; 
	mov.b64 	{%temp, %r33}, %fd111;
	}
	{
	.reg .b32 %temp; 
	mov.b64 	{%r34, %temp}, %fd111;
	}
	mov.b32 	%r35, -1077;
$L__BB0_17:
	add.s32 	%r21, %r33, -1;
	setp.gt.u32 	%p20, %r21, 2146435070;
	@%p20 bra 	$L__BB0_21;
	shr.u32 	%r24, %r33, 20;
	add.s32 	%r36, %r35, %r24;
	and.b32  	%r25, %r33, 1048575;
	or.b32  	%r26, %r25, 1072693248;
	mov.b64 	%fd112, {%r34, %r26};
	setp.lt.u32 	%p22, %r26, 1073127583;
	@%p22 bra 	$L__BB0_20;
	{
	.reg .b32 %temp; 
	mov.b64 	{%r27, %temp}, %fd112;
	}
	{
	.reg .b32 %temp; 
	mov.b64 	{%temp, %r28}, %fd112;
	}
	add.s32 	%r29, %r28, -1048576;
	mov.b64 	%fd112, {%r27, %r29};
	add.s32 	%r36, %r36, 1;
$L__BB0_20:
	add.f64 	%fd75, %fd112, 0dBFF0000000000000;
	add.f64 	%fd76, %fd112, 0d3FF0000000000000;
	rcp.approx.ftz.f64 	%fd77, %fd76;
	neg.f64 	%fd78, %fd76;
	fma.rn.f64 	%fd79, %fd78, %fd77, 0d3FF0000000000000;
	fma.rn.f64 	%fd80, %fd79, %fd79, %fd79;
	fma.rn.f64 	%fd81, %fd80, %fd77, %fd77;
	mul.f64 	%fd82, %fd75, %fd81;
	fma.rn.f64 	%fd83, %fd75, %fd81, %fd82;
	mul.f64 	%fd84, %fd83, %fd83;
	fma.rn.f64 	%fd85, %fd84, 0d3EB1380B3AE80F1E, 0d3ED0EE258B7A8B04;
	fma.rn.f64 	%fd86, %fd85, %fd84, 0d3EF3B2669F02676F;
	fma.rn.f64 	%fd87, %fd86, %fd84, 0d3F1745CBA9AB0956;
	fma.rn.f64 	%fd88, %fd87, %fd84, 0d3F3C71C72D1B5154;
	fma.rn.f64 	%fd89, %fd88, %fd84, 0d3F624924923BE72D;
	fma.rn.f64 	%fd90, %fd89, %fd84, 0d3F8999999999A3C4;
	fma.rn.f64 	%fd91, %fd90, %fd84, 0d3FB5555555555554;
	sub.f64 	%fd92, %fd75, %fd83;
	add.f64 	%fd93, %fd92, %fd92;
	neg.f64 	%fd94, %fd83;
	fma.rn.f64 	%fd95, %fd94, %fd75, %fd93;
	mul.f64 	%fd96, %fd81, %fd95;
	mul.f64 	%fd97, %fd84, %fd91;
	fma.rn.f64 	%fd98, %fd97, %fd83, %fd96;
	xor.b32  	%r30, %r36, -2147483648;
	mov.b32 	%r31, 1127219200;
	mov.b64 	%fd99, {%r30, %r31};
	mov.b32 	%r32, -2147483648;
	mov.b64 	%fd100, {%r32, %r31};
	sub.f64 	%fd101, %fd99, %fd100;
	fma.rn.f64 	%fd102, %fd101, 0d3FE62E42FEFA39EF, %fd83;
	fma.rn.f64 	%fd103, %fd101, 0dBFE62E42FEFA39EF, %fd102;
	sub.f64 	%fd104, %fd103, %fd83;
	sub.f64 	%fd105, %fd98, %fd104;
	fma.rn.f64 	%fd106, %fd101, 0d3C7ABC9E3B39803F, %fd105;
	add.f64 	%fd113, %fd102, %fd106;
	bra.uni 	$L__BB0_22;
$L__BB0_21:
	fma.rn.f64 	%fd74, %fd111, 0d7FF0000000000000, 0d7FF0000000000000;
	{
	.reg .b32 %temp; 
	mov.b64 	{%temp, %r22}, %fd111;
	}
	and.b32  	%r23, %r22, 2147483647;
	setp.eq.s32 	%p21, %r23, 0;
	selp.f64 	%fd113, 0dFFF0000000000000, %fd74, %p21;
$L__BB0_22:
	mul.f64 	%fd30, %fd113, 0d3FE0000000000000;
	st.global.f64 	[%rd1+48], %fd30;
	setp.leu.f64 	%p23, %fd18, 0d0000000000000000;
	@%p23 bra 	$L__BB0_24;
	neg.f64 	%fd107, %fd30;
	st.global.f64 	[%rd1+48], %fd107;
$L__BB0_24:
	ret;

}
	// .globl	_Z13set_distancesP9PseudoJetPdPiS2_S2_i
.visible .entry _Z13set_distancesP9PseudoJetPdPiS2_S2_i(
	.param .u64 .ptr .align 1 _Z13set_distancesP9PseudoJetPdPiS2_S2_i_param_0,
	.param .u64 .ptr .align 1 _Z13set_distancesP9PseudoJetPdPiS2_S2_i_param_1,
	.param .u64 .ptr .align 1 _Z13set_distancesP9PseudoJetPdPiS2_S2_i_param_2,
	.param .u64 .ptr .align 1 _Z13set_distancesP9PseudoJetPdPiS2_S2_i_param_3,
	.param .u64 .ptr .align 1 _Z13set_distancesP9PseudoJetPdPiS2_S2_i_param_4,
	.param .u32 _Z13set_distancesP9PseudoJetPdPiS2_S2_i_param_5
)
{
	.reg .pred 	%p<4>;
	.reg .b32 	%r<17>;
	.reg .b64 	%rd<25>;
	.reg .b64 	%fd<28>;

	ld.param.u64 	%rd6, [_Z13set_distancesP9PseudoJetPdPiS2_S2_i_param_0];
	ld.param.u64 	%rd7, [_Z13set_distancesP9PseudoJetPdPiS2_S2_i_param_1];
	ld.param.u64 	%rd3, [_Z13set_distancesP9PseudoJetPdPiS2_S2_i_param_2];
	ld.param.u64 	%rd4, [_Z13set_distancesP9PseudoJetPdPiS2_S2_i_param_3];
	ld.param.u64 	%rd5, [_Z13set_distancesP9PseudoJetPdPiS2_S2_i_param_4];
	ld.param.u32 	%r4, [_Z13set_distancesP9PseudoJetPdPiS2_S2_i_param_5];
	cvta.to.global.u64 	%rd1, %rd7;
	cvta.to.global.u64 	%rd2, %rd6;
	mov.u32 	%r5, %ntid.x;
	mov.u32 	%r6, %ctaid.x;
	mov.u32 	%r7, %tid.x;
	mad.lo.s32 	%r1, %r5, %r6, %r7;
	mad.lo.s32 	%r8, %r4, %r4, %r4;
	shr.u32 	%r9, %r8, 31;
	add.s32 	%r10, %r8, %r9;
	shr.s32 	%r11, %r10, 1;
	setp.ge.s32 	%p1, %r1, %r11;
	@%p1 bra 	$L__BB1_4;
	cvta.to.global.u64 	%rd8, %rd3;
	cvta.to.global.u64 	%rd9, %rd4;
	cvta.to.global.u64 	%rd10, %rd5;
	mul.wide.s32 	%rd11, %r1, 4;
	add.s64 	%rd12, %rd8, %rd11;
	st.global.u32 	[%rd12], %r1;
	add.s32 	%r12, %r1, 1;
	shl.b32 	%r13, %r12, 1;
	cvt.rn.f64.s32 	%fd1, %r13;
	add.f64 	%fd2, %fd1, 0d3FD0000000000000;
	sqrt.rn.f64 	%fd3, %fd2;
	add.f64 	%fd4, %fd3, 0dBFE0000000000000;
	cvt.rpi.f64.f64 	%fd5, %fd4;
	cvt.rzi.s32.f64 	%r2, %fd5;
	cvt.rn.f64.s32 	%fd6, %r12;
	add.s32 	%r14, %r2, -1;
	mul.lo.s32 	%r15, %r14, %r2;
	cvt.rn.f64.s32 	%fd7, %r15;
	fma.rn.f64 	%fd8, %fd7, 0dBFE0000000000000, %fd6;
	cvt.rzi.f64.f64 	%fd9, %fd8;
	cvt.rzi.s32.f64 	%r3, %fd9;
	add.s32 	%r16, %r3, -1;
	add.s64 	%rd13, %rd9, %rd11;
	st.global.u32 	[%rd13], %r16;
	add.s64 	%rd14, %rd10, %rd11;
	st.global.u32 	[%rd14], %r14;
	setp.ne.s32 	%p2, %r3, %r2;
	@%p2 bra 	$L__BB1_3;
	mul.wide.s32 	%rd21, %r2, 64;
	add.s64 	%rd22, %rd2, %rd21;
	ld.global.f64 	%fd27, [%rd22+-32];
	mul.wide.s32 	%rd23, %r1, 8;
	add.s64 	%rd24, %rd1, %rd23;
	st.global.f64 	[%rd24], %fd27;
	bra.uni 	$L__BB1_4;
$L__BB1_3:
	mul.wide.s32 	%rd15, %r3, 64;
	add.s64 	%rd16, %rd2, %rd15;
	mul.wide.s32 	%rd17, %r2, 64;
	add.s64 	%rd18, %rd2, %rd17;
	ld.global.f64 	%fd10, [%rd16+-32];
	ld.global.f64 	%fd11, [%rd18+-32];
	min.f64 	%fd12, %fd10, %fd11;
	ld.global.f64 	%fd13, [%rd16+-24];
	ld.global.f64 	%fd14, [%rd18+-24];
	sub.f64 	%fd15, %fd13, %fd14;
	abs.f64 	%fd16, %fd15;
	setp.gt.f64 	%p3, %fd16, 0d400921FB54442D18;
	mov.f64 	%fd17, 0d401921FB54442D18;
	sub.f64 	%fd18, %fd17, %fd16;
	selp.f64 	%fd19, %fd18, %fd16, %p3;
	ld.global.f64 	%fd20, [%rd16+-16];
	ld.global.f64 	%fd21, [%rd18+-16];
	sub.f64 	%fd22, %fd20, %fd21;
	mul.f64 	%fd23, %fd19, %fd19;
	fma.rn.f64 	%fd24, %fd22, %fd22, %fd23;
	mul.f64 	%fd25, %fd12, %fd24;
	mul.f64 	%fd26, %fd25, 0d400638E38E38E38E;
	mul.wide.s32 	%rd19, %r1, 8;
	add.s64 	%rd20, %rd1, %rd19;
	st.global.f64 	[%rd20], %fd26;
$L__BB1_4:
	ret;

}
	// .globl	_Z13reduction_minP9PseudoJetPdS1_PiS2_S2_ii
.visible .entry _Z13reduction_minP9PseudoJetPdS1_PiS2_S2_ii(
	.param .u64 .ptr .align 1 _Z13reduction_minP9PseudoJetPdS1_PiS2_S2_ii_param_0,
	.param .u64 .ptr .align 1 _Z13reduction_minP9PseudoJetPdS1_PiS2_S2_ii_param_1,
	.param .u64 .ptr .align 1 _Z13reduction_minP9PseudoJetPdS1_PiS2_S2_ii_param_2,
	.param .u64 .ptr .align 1 _Z13reduction_minP9PseudoJetPdS1_PiS2_S2_ii_param_3,
	.param .u64 .ptr .align 1 _Z13reduction_minP9PseudoJetPdS1_PiS2_S2_ii_param_4,
	.param .u64 .ptr .align 1 _Z13reduction_minP9PseudoJetPdS1_PiS2_S2_ii_param_5,
	.param .u32 _Z13reduction_minP9PseudoJetPdS1_PiS2_S2_ii_param_6,
	.param .u32 _Z13reduction_minP9PseudoJetPdS1_PiS2_S2_ii_param_7
)
{
	.reg .pred 	%p<11>;
	.reg .b32 	%r<27>;
	.reg .b64 	%rd<17>;
	.reg .b64 	%fd<5>;

	ld.param.u64 	%rd2, [_Z13reduction_minP9PseudoJetPdS1_PiS2_S2_ii_param_1];
	ld.param.u64 	%rd3, [_Z13reduction_minP9PseudoJetPdS1_PiS2_S2_ii_param_2];
	ld.param.u64 	%rd4, [_Z13reduction_minP9PseudoJetPdS1_PiS2_S2_ii_param_3];
	ld.param.u64 	%rd5, [_Z13reduction_minP9PseudoJetPdS1_PiS2_S2_ii_param_5];
	ld.param.u32 	%r11, [_Z13reduction_minP9PseudoJetPdS1_PiS2_S2_ii_param_6];
	ld.param.u32 	%r12, [_Z13reduction_minP9PseudoJetPdS1_PiS2_S2_ii_param_7];
	mov.u32 	%r26, %ntid.x;
	mov.u32 	%r2, %ctaid.x;
	mov.u32 	%r3, %tid.x;
	mad.lo.s32 	%r4, %r2, %r26, %r3;
	setp.ge.u32 	%p1, %r4, %r11;
	@%p1 bra 	$L__BB2_9;
	shl.b32 	%r13, %r26, 3;
	mov.u32 	%r14, sdata;
	add.s32 	%r5, %r14, %r13;
	cvta.to.global.u64 	%rd6, %rd2;
	mul.wide.u32 	%rd7, %r4, 8;
	add.s64 	%rd8, %rd6, %rd7;
	ld.global.f64 	%fd2, [%rd8];
	shl.b32 	%r15, %r3, 3;
	add.s32 	%r6, %r14, %r15;
	st.shared.f64 	[%r6], %fd2;
	shl.b32 	%r16, %r3, 2;
	add.s32 	%r7, %r5, %r16;
	st.shared.u32 	[%r7], %r4;
	bar.sync 	0;
	setp.lt.u32 	%p2, %r26, 2;
	@%p2 bra 	$L__BB2_7;
	cvta.to.global.u64 	%rd1, %rd5;
$L__BB2_3:
	mov.u32 	%r8, %r26;
	shr.u32 	%r26, %r8, 1;
	setp.ge.u32 	%p3, %r3, %r26;
	add.s32 	%r17, %r26, %r4;
	setp.ge.u32 	%p4, %r17, %r11;
	or.pred  	%p5, %p3, %p4;
	@%p5 bra 	$L__BB2_6;
	shl.b32 	%r18, %r26, 2;
	add.s32 	%r10, %r7, %r18;
	ld.shared.u32 	%r19, [%r10];
	mul.wide.s32 	%rd9, %r19, 4;
	add.s64 	%rd10, %rd1, %rd9;
	ld.global.u32 	%r20, [%rd10];
	ld.shared.f64 	%fd3, [%r6];
	shl.b32 	%r22, %r26, 3;
	add.s32 	%r23, %r6, %r22;
	ld.shared.f64 	%fd1, [%r23];
	setp.leu.f64 	%p6, %fd3, %fd1;
	setp.ge.s32 	%p7, %r20, %r12;
	or.pred  	%p8, %p6, %p7;
	@%p8 bra 	$L__BB2_6;
	st.shared.f64 	[%r6], %fd1;
	ld.shared.u32 	%r24, [%r10];
	st.shared.u32 	[%r7], %r24;
$L__BB2_6:
	bar.sync 	0;
	setp.gt.u32 	%p9, %r8, 3;
	@%p9 bra 	$L__BB2_3;
$L__BB2_7:
	setp.ne.s32 	%p10, %r3, 0;
	@%p10 bra 	$L__BB2_9;
	ld.shared.f64 	%fd4, [sdata];
	cvta.to.global.u64 	%rd11, %rd3;
	mul.wide.u32 	%rd12, %r2, 8;
	add.s64 	%rd13, %rd11, %rd12;
	st.global.f64 	[%rd13], %fd4;
	ld.shared.u32 	%r25, [%r5];
	cvta.to.global.u64 	%rd14, %rd4;
	mul.wide.u32 	%rd15, %r2, 4;
	add.s64 	%rd16, %rd14, %rd15;
	st.global.u32 	[%rd16], %r25;
$L__BB2_9:
	ret;

}
	// .globl	_Z16reduction_blocksP9PseudoJetPdS1_PiS2_S2_ii
.visible .entry _Z16reduction_blocksP9PseudoJetPdS1_PiS2_S2_ii(
	.param .u64 .ptr .align 1 _Z16reduction_blocksP9PseudoJetPdS1_PiS2_S2_ii_param_0,
	.param .u64 .ptr .align 1 _Z16reduction_blocksP9PseudoJetPdS1_PiS2_S2_ii_param_1,
	.param .u64 .ptr .align 1 _Z16reduction_blocksP9PseudoJetPdS1_PiS2_S2_ii_param_2,
	.param .u64 .ptr .align 1 _Z16reduction_blocksP9PseudoJetPdS1_PiS2_S2_ii_param_3,
	.param .u64 .ptr .align 1 _Z16reduction_blocksP9PseudoJetPdS1_PiS2_S2_ii_param_4,
	.param .u64 .ptr .align 1 _Z16reduction_blocksP9PseudoJetPdS1_PiS2_S2_ii_param_5,
	.param .u32 _Z16reduction_blocksP9PseudoJetPdS1_PiS2_S2_ii_param_6,
	.param .u32 _Z16reduction_blocksP9PseudoJetPdS1_PiS2_S2_ii_param_7
)
{
	.reg .pred 	%p<35>;
	.reg .b16 	%rs<4>;
	.reg .b32 	%r<77>;
	.reg .b64 	%rd<39>;
	.reg .b64 	%fd<147>;

	ld.param.u64 	%rd6, [_Z16reduction_blocksP9PseudoJetPdS1_PiS2_S2_ii_param_0];
	ld.param.u64 	%rd7, [_Z16reduction_blocksP9PseudoJetPdS1_PiS2_S2_ii_param_1];
	ld.param.u64 	%rd8, [_Z16reduction_blocksP9PseudoJetPdS1_PiS2_S2_ii_param_2];
	ld.param.u64 	%rd10, [_Z16reduction_blocksP9PseudoJetPdS1_PiS2_S2_ii_param_3];
	ld.param.u64 	%rd9, [_Z16reduction_blocksP9PseudoJetPdS1_PiS2_S2_ii_param_4];
	ld.param.u64 	%rd11, [_Z16reduction_blocksP9PseudoJetPdS1_PiS2_S2_ii_param_5];
	ld.param.u32 	%r23, [_Z16reduction_blocksP9PseudoJetPdS1_PiS2_S2_ii_param_6];
	cvta.to.global.u64 	%rd1, %rd6;
	cvta.to.global.u64 	%rd2, %rd11;
	cvta.to.global.u64 	%rd3, %rd10;
	mov.u32 	%r72, %ntid.x;
	mov.u32 	%r2, %ctaid.x;
	mov.u32 	%r3, %tid.x;
	mad.lo.s32 	%r4, %r2, %r72, %r3;
	setp.ge.u32 	%p1, %r4, %r23;
	@%p1 bra 	$L__BB3_34;
	shl.b32 	%r25, %r72, 3;
	mov.u32 	%r26, sdata;
	add.s32 	%r5, %r26, %r25;
	cvta.to.global.u64 	%rd12, %rd7;
	mul.wide.u32 	%rd13, %r4, 8;
	add.s64 	%rd14, %rd12, %rd13;
	ld.global.f64 	%fd32, [%rd14];
	shl.b32 	%r27, %r3, 3;
	add.s32 	%r6, %r26, %r27;
	st.shared.f64 	[%r6], %fd32;
	mul.wide.u32 	%rd15, %r4, 4;
	add.s64 	%rd16, %rd3, %rd15;
	ld.global.u32 	%r28, [%rd16];
	shl.b32 	%r29, %r3, 2;
	add.s32 	%r7, %r5, %r29;
	st.shared.u32 	[%r7], %r28;
	bar.sync 	0;
	setp.lt.u32 	%p2, %r72, 2;
	@%p2 bra 	$L__BB3_6;
$L__BB3_2:
	mov.u32 	%r8, %r72;
	shr.u32 	%r72, %r8, 1;
	setp.ge.u32 	%p3, %r3, %r72;
	add.s32 	%r30, %r72, %r4;
	setp.ge.u32 	%p4, %r30, %r23;
	or.pred  	%p5, %p3, %p4;
	@%p5 bra 	$L__BB3_5;
	ld.param.u32 	%r69, [_Z16reduction_blocksP9PseudoJetPdS1_PiS2_S2_ii_param_7];
	shl.b32 	%r31, %r72, 2;
	add.s32 	%r10, %r7, %r31;
	ld.shared.u32 	%r32, [%r10];
	mul.wide.s32 	%rd17, %r32, 4;
	add.s64 	%rd18, %rd2, %rd17;
	ld.global.u32 	%r33, [%rd18];
	ld.shared.f64 	%fd33, [%r6];
	shl.b32 	%r35, %r72, 3;
	add.s32 	%r36, %r6, %r35;
	ld.shared.f64 	%fd1, [%r36];
	setp.leu.f64 	%p6, %fd33, %fd1;
	setp.ge.s32 	%p7, %r33, %r69;
	or.pred  	%p8, %p6, %p7;
	@%p8 bra 	$L__BB3_5;
	st.shared.f64 	[%r6], %fd1;
	ld.shared.u32 	%r37, [%r10];
	st.shared.u32 	[%r7], %r37;
$L__BB3_5:
	bar.sync 	0;
	setp.gt.u32 	%p9, %r8, 3;
	@%p9 bra 	$L__BB3_2;
$L__BB3_6:
	setp.ne.s32 	%p10, %r3, 0;
	@%p10 bra 	$L__BB3_34;
	ld.shared.f64 	%fd34, [sdata];
	cvta.to.global.u64 	%rd19, %rd8;
	mul.wide.u32 	%rd20, %r2, 8;
	add.s64 	%rd21, %rd19, %rd20;
	st.global.f64 	[%rd21], %fd34;
	ld.shared.u32 	%r38, [%r5];
	mul.wide.u32 	%rd22, %r2, 4;
	add.s64 	%rd23, %rd3, %rd22;
	st.global.u32 	[%rd23], %r38;
	cvta.to.global.u64 	%rd24, %rd9;
	mul.wide.s32 	%rd25, %r38, 4;
	add.s64 	%rd26, %rd24, %rd25;
	ld.global.u32 	%r11, [%rd26];
	add.s64 	%rd27, %rd2, %rd25;
	ld.global.u32 	%r12, [%rd27];
	setp.ne.s32 	%p11, %r11, %r12;
	@%p11 bra 	$L__BB3_9;
	ld.param.u32 	%r71, [_Z16reduction_blocksP9PseudoJetPdS1_PiS2_S2_ii_param_7];
	ld.param.u64 	%rd38, [_Z16reduction_blocksP9PseudoJetPdS1_PiS2_S2_ii_param_0];
	cvta.to.global.u64 	%rd33, %rd38;
	mul.wide.s32 	%rd34, %r11, 64;
	add.s64 	%rd35, %rd33, %rd34;
	ld.global.f64 	%fd127, [%rd35];
	ld.global.f64 	%fd128, [%rd35+8];
	ld.global.f64 	%fd129, [%rd35+16];
	ld.global.f64 	%fd130, [%rd35+24];
	ld.global.f64 	%fd131, [%rd35+32];
	ld.global.f64 	%fd132, [%rd35+40];
	ld.global.f64 	%fd133, [%rd35+48];
	ld.global.v2.u8 	{%rs2, %rs3}, [%rd35+58];
	ld.global.u32 	%r59, [%rd35+60];
	mul.wide.s32 	%rd36, %r71, 64;
	add.s64 	%rd37, %rd33, %rd36;
	ld.global.f64 	%fd134, [%rd37+-64];
	ld.global.f64 	%fd135, [%rd37+-56];
	ld.global.f64 	%fd136, [%rd37+-48];
	ld.global.f64 	%fd137, [%rd37+-40];
	ld.global.f64 	%fd138, [%rd37+-32];
	ld.global.f64 	%fd139, [%rd37+-24];
	ld.global.f64 	%fd140, [%rd37+-16];
	ld.global.v2.b32 	{%r60, %r61}, [%rd37+-8];
	ld.global.u8 	%r62, [%rd35+57];
	st.global.f64 	[%rd35], %fd134;
	st.global.f64 	[%rd35+8], %fd135;
	st.global.f64 	[%rd35+16], %fd136;
	st.global.f64 	[%rd35+24], %fd137;
	st.global.f64 	[%rd35+32], %fd138;
	st.global.f64 	[%rd35+40], %fd139;
	st.global.f64 	[%rd35+48], %fd140;
	st.global.v2.b32 	[%rd35+56], {%r60, %r61};
	st.global.f64 	[%rd37+-64], %fd127;
	st.global.f64 	[%rd37+-56], %fd128;
	st.global.f64 	[%rd37+-48], %fd129;
	st.global.f64 	[%rd37+-40], %fd130;
	st.global.f64 	[%rd37+-32], %fd131;
	st.global.f64 	[%rd37+-24], %fd132;
	st.global.f64 	[%rd37+-16], %fd133;
	cvt.u32.u16 	%r63, %rs3;
	cvt.u32.u16 	%r64, %rs2;
	prmt.b32 	%r65, %r64, %r63, 0x3340U;
	mov.b32 	%r66, 1;
	prmt.b32 	%r67, %r66, %r62, 0x3340U;
	prmt.b32 	%r68, %r67, %r65, 0x5410U;
	st.global.v2.b32 	[%rd37+-8], {%r68, %r59};
	bra.uni 	$L__BB3_34;
$L__BB3_9:
	mul.wide.s32 	%rd28, %r12, 64;
	add.s64 	%rd4, %rd1, %rd28;
	ld.global.f64 	%fd35, [%rd4];
	mul.wide.s32 	%rd29, %r11, 64;
	add.s64 	%rd5, %rd1, %rd29;
	ld.global.f64 	%fd36, [%rd5];
	add.f64 	%fd2, %fd35, %fd36;
	st.global.f64 	[%rd5], %fd2;
	ld.global.f64 	%fd37, [%rd4+8];
	ld.global.f64 	%fd38, [%rd5+8];
	add.f64 	%fd3, %fd37, %fd38;
	st.global.f64 	[%rd5+8], %fd3;
	ld.global.f64 	%fd39, [%rd4+16];
	ld.global.f64 	%fd40, [%rd5+16];
	add.f64 	%fd4, %fd39, %fd40;
	st.global.f64 	[%rd5+16], %fd4;
	ld.global.f64 	%fd41, [%rd4+24];
	ld.global.f64 	%fd42, [%rd5+24];
	add.f64 	%fd5, %fd41, %fd42;
	st.global.f64 	[%rd5+24], %fd5;
	mul.f64 	%fd43, %fd3, %fd3;
	fma.rn.f64 	%fd6, %fd2, %fd2, %fd43;
	st.global.f64 	[%rd5+32], %fd6;
	mov.b16 	%rs1, 0;
	st.global.u8 	[%rd5+56], %rs1;
	setp.neu.f64 	%p12, %fd6, 0d0000000000000000;
	@%p12 bra 	$L__BB3_11;
	mov.b64 	%rd30, 0;
	st.global.u64 	[%rd5+40], %rd30;
	mov.f64 	%fd143, 0d0000000000000000;
	bra.uni 	$L__BB3_18;
$L__BB3_11:
	abs.f64 	%fd7, %fd2;
	abs.f64 	%fd8, %fd3;
	setp.leu.f64 	%p13, %fd8, %fd7;
	setp.gt.f64 	%p14, %fd8, %fd7;
	selp.f64 	%fd9, %fd8, %fd7, %p14;
	selp.f64 	%fd45, %fd7, %fd8, %p14;
	div.rn.f64 	%fd46, %fd45, %fd9;
	mul.f64 	%fd47, %fd46, %fd46;
	fma.rn.f64 	%fd48, %fd47, 0dBEF53E1D2A25FF7E, 0d3F2D3B63DBB65B49;
	fma.rn.f64 	%fd49, %fd48, %fd47, 0dBF5312788DDE082E;
	fma.rn.f64 	%fd50, %fd49, %fd47, 0d3F6F9690C8249315;
	fma.rn.f64 	%fd51, %fd50, %fd47, 0dBF82CF5AABC7CF0D;
	fma.rn.f64 	%fd52, %fd51, %fd47, 0d3F9162B0B2A3BFDE;
	fma.rn.f64 	%fd53, %fd52, %fd47, 0dBF9A7256FEB6FC6B;
	fma.rn.f64 	%fd54, %fd53, %fd47, 0d3FA171560CE4A489;
	fma.rn.f64 	%fd55, %fd54, %fd47, 0dBFA4F44D841450E4;
	fma.rn.f64 	%fd56, %fd55, %fd47, 0d3FA7EE3D3F36BB95;
	fma.rn.f64 	%fd57, %fd56, %fd47, 0dBFAAD32AE04A9FD1;
	fma.rn.f64 	%fd58, %fd57, %fd47, 0d3FAE17813D66954F;
	fma.rn.f64 	%fd59, %fd58, %fd47, 0dBFB11089CA9A5BCD;
	fma.rn.f64 	%fd60, %fd59, %fd47, 0d3FB3B12B2DB51738;
	fma.rn.f64 	%fd61, %fd60, %fd47, 0dBFB745D022F8DC5C;
	fma.rn.f64 	%fd62, %fd61, %fd47, 0d3FBC71C709DFE927;
	fma.rn.f64 	%fd63, %fd62, %fd47, 0dBFC2492491FA1744;
	fma.rn.f64 	%fd64, %fd63, %fd47, 0d3FC99999999840D2;
	fma.rn.f64 	%fd65, %fd64, %fd47, 0dBFD555555555544C;
	mul.f64 	%fd66, %fd47, %fd65;
	fma.rn.f64 	%fd10, %fd66, %fd46, %fd46;
	@%p13 bra 	$L__BB3_13;
	{
	.reg .b32 %temp; 
	mov.b64 	{%temp, %r40}, %fd2;
	}
	setp.lt.s32 	%p16, %r40, 0;
	neg.f64 	%fd69, %fd10;
	selp.f64 	%fd70, %fd10, %fd69, %p16;
	add.f64 	%fd141, %fd70, 0d3FF921FB54442D18;
	bra.uni 	$L__BB3_14;
$L__BB3_13:
	{
	.reg .b32 %temp; 
	mov.b64 	{%temp, %r39}, %fd2;
	}
	setp.lt.s32 	%p15, %r39, 0;
	mov.f64 	%fd67, 0d400921FB54442D18;
	sub.f64 	%fd68, %fd67, %fd10;
	selp.f64 	%fd141, %fd68, %fd10, %p15;
$L__BB3_14:
	setp.neu.f64 	%p17, %fd9, 0d0000000000000000;
	@%p17 bra 	$L__BB3_16;
	{
	.reg .b32 %temp; 
	mov.b64 	{%temp, %r42}, %fd2;
	}
	setp.lt.s32 	%p20, %r42, 0;
	selp.f64 	%fd142, 0d400921FB54442D18, 0d0000000000000000, %p20;
	bra.uni 	$L__BB3_17;
$L__BB3_16:
	setp.eq.f64 	%p18, %fd7, %fd8;
	{
	.reg .b32 %temp; 
	mov.b64 	{%temp, %r41}, %fd2;
	}
	setp.lt.s32 	%p19, %r41, 0;
	selp.f64 	%fd71, 0d4002D97C7F3321D2, 0d3FE921FB54442D18, %p19;
	selp.f64 	%fd142, %fd71, %fd141, %p18;
$L__BB3_17:
	add.rn.f64 	%fd72, %fd7, %fd8;
	setp.nan.f64 	%p21, %fd72, %fd72;
	copysign.f64 	%fd73, %fd3, %fd142;
	selp.f64 	%fd143, %fd72, %fd73, %p21;
	st.global.f64 	[%rd5+40], %fd143;
$L__BB3_18:
	setp.lt.f64 	%p22, %fd143, 0d0000000000000000;
	add.f64 	%fd74, %fd143, 0d401921FB54442D18;
	selp.f64 	%fd75, %fd74, %fd143, %p22;
	setp.ge.f64 	%p23, %fd75, 0d401921FB54442D18;
	add.f64 	%fd76, %fd75, 0dC01921FB54442D18;
	selp.f64 	%fd19, %fd76, %fd75, %p23;
	or.pred  	%p24, %p22, %p23;
	not.pred 	%p25, %p24;
	@%p25 bra 	$L__BB3_20;
	st.global.f64 	[%rd5+40], %fd19;
$L__BB3_20:
	setp.neu.f64 	%p26, %fd6, 0d0000000000000000;
	abs.f64 	%fd20, %fd4;
	setp.neu.f64 	%p27, %fd5, %fd20;
	or.pred  	%p28, %p27, %p26;
	@%p28 bra 	$L__BB3_24;
	add.f64 	%fd21, %fd20, 0d40F86A0000000000;
	setp.ltu.f64 	%p29, %fd4, 0d0000000000000000;
	@%p29 bra 	$L__BB3_23;
	st.global.f64 	[%rd5+48], %fd21;
	bra.uni 	$L__BB3_33;
$L__BB3_23:
	neg.f64 	%fd77, %fd21;
	st.global.f64 	[%rd5+48], %fd77;
	bra.uni 	$L__BB3_33;
$L__BB3_24:
	add.f64 	%fd78, %fd5, %fd4;
	sub.f64 	%fd79, %fd5, %fd4;
	mul.f64 	%fd80, %fd78, %fd79;
	sub.f64 	%fd81, %fd80, %fd6;
	max.f64 	%fd82, %fd81, 0d0000000000000000;
	add.f64 	%fd83, %fd5, %fd20;
	add.f64 	%fd84, %fd6, %fd82;
	mul.f64 	%fd85, %fd83, %fd83;
	div.rn.f64 	%fd144, %fd84, %fd85;
	{
	.reg .b32 %temp; 
	mov.b64 	{%temp, %r73}, %fd144;
	}
	{
	.reg .b32 %temp; 
	mov.b64 	{%r74, %temp}, %fd144;
	}
	setp.gt.s32 	%p30, %r73, 1048575;
	mov.b32 	%r75, -1023;
	@%p30 bra 	$L__BB3_26;
	mul.f64 	%fd144, %fd144, 0d4350000000000000;
	{
	.reg .b32 %temp; 
	mov.b64 	{%temp, %r73}, %fd144;
	}
	{
	.reg .b32 %temp; 
	mov.b64 	{%r74, %temp}, %fd144;
	}
	mov.b32 	%r75, -1077;
$L__BB3_26:
	add.s32 	%r45, %r73, -1;
	setp.gt.u32 	%p31, %r45, 2146435070;
	@%p31 bra 	$L__BB3_30;
	shr.u32 	%r48, %r73, 20;
	add.s32 	%r76, %r75, %r48;
	and.b32  	%r49, %r73, 1048575;
	or.b32  	%r50, %r49, 1072693248;
	mov.b64 	%fd145, {%r74, %r50};
	setp.lt.u32 	%p33, %r50, 1073127583;
	@%p33 bra 	$L__BB3_29;
	{
	.reg .b32 %temp; 
	mov.b64 	{%r51, %temp}, %fd145;
	}
	{
	.reg .b32 %temp; 
	mov.b64 	{%temp, %r52}, %fd145;
	}
	add.s32 	%r53, %r52, -1048576;
	mov.b64 	%fd145, {%r51, %r53};
	add.s32 	%r76, %r76, 1;
$L__BB3_29:
	add.f64 	%fd87, %fd145, 0dBFF0000000000000;
	add.f64 	%fd88, %fd145, 0d3FF0000000000000;
	rcp.approx.ftz.f64 	%fd89, %fd88;
	neg.f64 	%fd90, %fd88;
	fma.rn.f64 	%fd91, %fd90, %fd89, 0d3FF0000000000000;
	fma.rn.f64 	%fd92, %fd91, %fd91, %fd91;
	fma.rn.f64 	%fd93, %fd92, %fd89, %fd89;
	mul.f64 	%fd94, %fd87, %fd93;
	fma.rn.f64 	%fd95, %fd87, %fd93, %fd94;
	mul.f64 	%fd96, %fd95, %fd95;
	fma.rn.f64 	%fd97, %fd96, 0d3EB1380B3AE80F1E, 0d3ED0EE258B7A8B04;
	fma.rn.f64 	%fd98, %fd97, %fd96, 0d3EF3B2669F02676F;
	fma.rn.f64 	%fd99, %fd98, %fd96, 0d3F1745CBA9AB0956;
	fma.rn.f64 	%fd100, %fd99, %fd96, 0d3F3C71C72D1B5154;
	fma.rn.f64 	%fd101, %fd100, %fd96, 0d3F624924923BE72D;
	fma.rn.f64 	%fd102, %fd101, %fd96, 0d3F8999999999A3C4;
	fma.rn.f64 	%fd103, %fd102, %fd96, 0d3FB5555555555554;
	sub.f64 	%fd104, %fd87, %fd95;
	add.f64 	%fd105, %fd104, %fd104;
	neg.f64 	%fd106, %fd95;
	fma.rn.f64 	%fd107, %fd106, %fd87, %fd105;
	mul.f64 	%fd108, %fd93, %fd107;
	mul.f64 	%fd109, %fd96, %fd103;
	fma.rn.f64 	%fd110, %fd109, %fd95, %fd108;
	xor.b32  	%r54, %r76, -2147483648;
	mov.b32 	%r55, 1127219200;
	mov.b64 	%fd111, {%r54, %r55};
	mov.b32 	%r56, -2147483648;
	mov.b64 	%fd112, {%r56, %r55};
	sub.f64 	%fd113, %fd111, %fd112;
	fma.rn.f64 	%fd114, %fd113, 0d3FE62E42FEFA39EF, %fd95;
	fma.rn.f64 	%fd115, %fd113, 0dBFE62E42FEFA39EF, %fd114;
	sub.f64 	%fd116, %fd115, %fd95;
	sub.f64 	%fd117, %fd110, %fd116;
	fma.rn.f64 	%fd118, %fd113, 0d3C7ABC9E3B39803F, %fd117;
	add.f64 	%fd146, %fd114, %fd118;
	bra.uni 	$L__BB3_31;
$L__BB3_30:
	fma.rn.f64 	%fd86, %fd144, 0d7FF0000000000000, 0d7FF0000000000000;
	{
	.reg .b32 %temp; 
	mov.b64 	{%temp, %r46}, %fd144;
	}
	and.b32  	%r47, %r46, 2147483647;
	setp.eq.s32 	%p32, %r47, 0;
	selp.f64 	%fd146, 0dFFF0000000000000, %fd86, %p32;
$L__BB3_31:
	mul.f64 	%fd31, %fd146, 0d3FE0000000000000;
	st.global.f64 	[%rd5+48], %fd31;
	setp.leu.f64 	%p34, %fd4, 0d0000000000000000;
	@%p34 bra 	$L__BB3_33;
	neg.f64 	%fd119, %fd31;
	st.global.f64 	[%rd5+48], %fd119;
$L__BB3_33:
	ld.param.u32 	%r70, [_Z16reduction_blocksP9PseudoJetPdS1_PiS2_S2_ii_param_7];
	mul.wide.s32 	%rd31, %r70, 64;
	add.s64 	%rd32, %rd1, %rd31;
	ld.global.f64 	%fd120, [%rd32+-64];
	ld.global.f64 	%fd121, [%rd32+-56];
	ld.global.f64 	%fd122, [%rd32+-48];
	ld.global.f64 	%fd123, [%rd32+-40];
	ld.global.f64 	%fd124, [%rd32+-32];
	ld.global.f64 	%fd125, [%rd32+-24];
	ld.global.f64 	%fd126, [%rd32+-16];
	ld.global.v2.b32 	{%r57, %r58}, [%rd32+-8];
	st.global.f64 	[%rd4], %fd120;
	st.global.f64 	[%rd4+8], %fd121;
	st.global.f64 	[%rd4+16], %fd122;
	st.global.f64 	[%rd4+24], %fd123;
	st.global.f64 	[%rd4+32], %fd124;
	st.global.f64 	[%rd4+40], %fd125;
	st.global.f64 	[%rd4+48], %fd126;
	st.global.v2.b32 	[%rd4+56], {%r57, %r58};
$L__BB3_34:
	ret;

}
	// .globl	_Z21recombine_recalculateP9PseudoJetPdS1_PiS2_S2_ii
.visible .entry _Z21recombine_recalculateP9PseudoJetPdS1_PiS2_S2_ii(
	.param .u64 .ptr .align 1 _Z21recombine_recalculateP9PseudoJetPdS1_PiS2_S2_ii_param_0,
	.param .u64 .ptr .align 1 _Z21recombine_recalculateP9PseudoJetPdS1_PiS2_S2_ii_param_1,
	.param .u64 .ptr .align 1 _Z21recombine_recalculateP9PseudoJetPdS1_PiS2_S2_ii_param_2,
	.param .u64 .ptr .align 1 _Z21recombine_recalculateP9PseudoJetPdS1_PiS2_S2_ii_param_3,
	.param .u64 .ptr .align 1 _Z21recombine_recalculateP9PseudoJetPdS1_PiS2_S2_ii_param_4,
	.param .u64 .ptr .align 1 _Z21recombine_recalculateP9PseudoJetPdS1_PiS2_S2_ii_param_5,
	.param .u32 _Z21recombine_recalculateP9PseudoJetPdS1_PiS2_S2_ii_param_6,
	.param .u32 _Z21recombine_recalculateP9PseudoJetPdS1_PiS2_S2_ii_param_7
)
{
	.reg .pred 	%p<12>;
	.reg .b32 	%r<38>;
	.reg .b64 	%rd<40>;
	.reg .b64 	%fd<73>;

	ld.param.u64 	%rd6, [_Z21recombine_recalculateP9PseudoJetPdS1_PiS2_S2_ii_param_0];
	ld.param.u64 	%rd7, [_Z21recombine_recalculateP9PseudoJetPdS1_PiS2_S2_ii_param_1];
	ld.param.u64 	%rd8, [_Z21recombine_recalculateP9PseudoJetPdS1_PiS2_S2_ii_param_3];
	ld.param.u64 	%rd9, [_Z21recombine_recalculateP9PseudoJetPdS1_PiS2_S2_ii_param_4];
	ld.param.u64 	%rd10, [_Z21recombine_recalculateP9PseudoJetPdS1_PiS2_S2_ii_param_5];
	ld.param.u32 	%r13, [_Z21recombine_recalculateP9PseudoJetPdS1_PiS2_S2_ii_param_6];
	cvta.to.global.u64 	%rd1, %rd7;
	cvta.to.global.u64 	%rd2, %rd6;
	cvta.to.global.u64 	%rd3, %rd10;
	cvta.to.global.u64 	%rd4, %rd9;
	cvta.to.global.u64 	%rd11, %rd8;
	mov.u32 	%r14, %ntid.x;
	mov.u32 	%r15, %ctaid.x;
	mov.u32 	%r16, %tid.x;
	mad.lo.s32 	%r1, %r14, %r15, %r16;
	ld.global.u32 	%r2, [%rd11];
	mul.wide.s32 	%rd12, %r2, 4;
	add.s64 	%rd13, %rd4, %rd12;
	ld.global.u32 	%r7, [%rd13];
	add.s64 	%rd14, %rd3, %rd12;
	ld.global.u32 	%r36, [%rd14];
	setp.lt.s32 	%p1, %r36, %r13;
	@%p1 bra 	$L__BB4_2;
	sub.s32 	%r17, %r2, %r13;
	mul.wide.s32 	%rd15, %r17, 4;
	add.s64 	%rd16, %rd4, %rd15;
	ld.global.u32 	%r7, [%rd16];
	add.s64 	%rd17, %rd3, %rd15;
	ld.global.u32 	%r36, [%rd17];
$L__BB4_2:
	setp.ge.s32 	%p2, %r1, %r13;
	@%p2 bra 	$L__BB4_14;
	mad.lo.s32 	%r18, %r36, %r36, %r36;
	shr.u32 	%r19, %r18, 31;
	add.s32 	%r20, %r18, %r19;
	shr.s32 	%r21, %r20, 1;
	add.s32 	%r37, %r21, %r1;
	setp.ne.s32 	%p3, %r1, %r36;
	mul.wide.s32 	%rd18, %r1, 64;
	add.s64 	%rd19, %rd2, %rd18;
	add.s64 	%rd5, %rd19, 32;
	@%p3 bra 	$L__BB4_5;
	ld.global.f64 	%fd72, [%rd5];
	bra.uni 	$L__BB4_8;
$L__BB4_5:
	setp.ge.s32 	%p4, %r1, %r36;
	@%p4 bra 	$L__BB4_7;
	mul.wide.s32 	%rd26, %r36, 64;
	add.s64 	%rd27, %rd2, %rd26;
	ld.global.f64 	%fd21, [%rd19+32];
	ld.global.f64 	%fd22, [%rd27+32];
	min.f64 	%fd23, %fd21, %fd22;
	ld.global.f64 	%fd24, [%rd19+40];
	ld.global.f64 	%fd25, [%rd27+40];
	sub.f64 	%fd26, %fd24, %fd25;
	abs.f64 	%fd27, %fd26;
	setp.gt.f64 	%p6, %fd27, 0d400921FB54442D18;
	mov.f64 	%fd28, 0d401921FB54442D18;
	sub.f64 	%fd29, %fd28, %fd27;
	selp.f64 	%fd30, %fd29, %fd27, %p6;
	ld.global.f64 	%fd31, [%rd19+48];
	ld.global.f64 	%fd32, [%rd27+48];
	sub.f64 	%fd33, %fd31, %fd32;
	mul.f64 	%fd34, %fd30, %fd30;
	fma.rn.f64 	%fd35, %fd33, %fd33, %fd34;
	mul.f64 	%fd36, %fd23, %fd35;
	mul.f64 	%fd72, %fd36, 0d400638E38E38E38E;
	bra.uni 	$L__BB4_8;
$L__BB4_7:
	mad.lo.s32 	%r22, %r1, %r1, %r1;
	shr.u32 	%r23, %r22, 31;
	add.s32 	%r24, %r22, %r23;
	shr.s32 	%r25, %r24, 1;
	add.s32 	%r37, %r36, %r25;
	mul.wide.s32 	%rd22, %r36, 64;
	add.s64 	%rd23, %rd2, %rd22;
	ld.global.f64 	%fd5, [%rd19+32];
	ld.global.f64 	%fd6, [%rd23+32];
	min.f64 	%fd7, %fd5, %fd6;
	ld.global.f64 	%fd8, [%rd19+40];
	ld.global.f64 	%fd9, [%rd23+40];
	sub.f64 	%fd10, %fd8, %fd9;
	abs.f64 	%fd11, %fd10;
	setp.gt.f64 	%p5, %fd11, 0d400921FB54442D18;
	mov.f64 	%fd12, 0d401921FB54442D18;
	sub.f64 	%fd13, %fd12, %fd11;
	selp.f64 	%fd14, %fd13, %fd11, %p5;
	ld.global.f64 	%fd15, [%rd19+48];
	ld.global.f64 	%fd16, [%rd23+48];
	sub.f64 	%fd17, %fd15, %fd16;
	mul.f64 	%fd18, %fd14, %fd14;
	fma.rn.f64 	%fd19, %fd17, %fd17, %fd18;
	mul.f64 	%fd20, %fd7, %fd19;
	mul.f64 	%fd72, %fd20, 0d400638E38E38E38E;
$L__BB4_8:
	mul.wide.s32 	%rd28, %r37, 8;
	add.s64 	%rd29, %rd1, %rd28;
	st.global.f64 	[%rd29], %fd72;
	setp.eq.s32 	%p7, %r7, %r36;
	@%p7 bra 	$L__BB4_14;
	mad.lo.s32 	%r26, %r7, %r7, %r7;
	shr.u32 	%r27, %r26, 31;
	add.s32 	%r28, %r26, %r27;
	shr.s32 	%r29, %r28, 1;
	add.s32 	%r12, %r29, %r1;
	setp.ne.s32 	%p8, %r1, %r7;
	@%p8 bra 	$L__BB4_11;
	ld.global.f64 	%fd71, [%rd5];
	mul.wide.s32 	%rd38, %r12, 8;
	add.s64 	%rd39, %rd1, %rd38;
	st.global.f64 	[%rd39], %fd71;
	bra.uni 	$L__BB4_14;
$L__BB4_11:
	setp.ge.s32 	%p9, %r1, %r7;
	@%p9 bra 	$L__BB4_13;
	mul.wide.s32 	%rd34, %r7, 64;
	add.s64 	%rd35, %rd2, %rd34;
	ld.global.f64 	%fd54, [%rd5];
	ld.global.f64 	%fd55, [%rd35+32];
	min.f64 	%fd56, %fd54, %fd55;
	ld.global.f64 	%fd57, [%rd5+8];
	ld.global.f64 	%fd58, [%rd35+40];
	sub.f64 	%fd59, %fd57, %fd58;
	abs.f64 	%fd60, %fd59;
	setp.gt.f64 	%p11, %fd60, 0d400921FB54442D18;
	mov.f64 	%fd61, 0d401921FB54442D18;
	sub.f64 	%fd62, %fd61, %fd60;
	selp.f64 	%fd63, %fd62, %fd60, %p11;
	ld.global.f64 	%fd64, [%rd5+16];
	ld.global.f64 	%fd65, [%rd35+48];
	sub.f64 	%fd66, %fd64, %fd65;
	mul.f64 	%fd67, %fd63, %fd63;
	fma.rn.f64 	%fd68, %fd66, %fd66, %fd67;
	mul.f64 	%fd69, %fd56, %fd68;
	mul.f64 	%fd70, %fd69, 0d400638E38E38E38E;
	mul.wide.s32 	%rd36, %r12, 8;
	add.s64 	%rd37, %rd1, %rd36;
	st.global.f64 	[%rd37], %fd70;
	bra.uni 	$L__BB4_14;
$L__BB4_13:
	mad.lo.s32 	%r30, %r1, %r1, %r1;
	shr.u32 	%r31, %r30, 31;
	add.s32 	%r32, %r30, %r31;
	shr.s32 	%r33, %r32, 1;
	add.s32 	%r34, %r7, %r33;
	mul.wide.s32 	%rd30, %r7, 64;
	add.s64 	%rd31, %rd2, %rd30;
	ld.global.f64 	%fd37, [%rd5];
	ld.global.f64 	%fd38, [%rd31+32];
	min.f64 	%fd39, %fd37, %fd38;
	ld.global.f64 	%fd40, [%rd5+8];
	ld.global.f64 	%fd41, [%rd31+40];
	sub.f64 	%fd42, %fd40, %fd41;
	abs.f64 	%fd43, %fd42;
	setp.gt.f64 	%p10, %fd43, 0d400921FB54442D18;
	mov.f64 	%fd44, 0d401921FB54442D18;
	sub.f64 	%fd45, %fd44, %fd43;
	selp.f64 	%fd46, %fd45, %fd43, %p10;
	ld.global.f64 	%fd47, [%rd5+16];
	ld.global.f64 	%fd48, [%rd31+48];
	sub.f64 	%fd49, %fd47, %fd48;
	mul.f64 	%fd50, %fd46, %fd46;
	fma.rn.f64 	%fd51, %fd49, %fd49, %fd50;
	mul.f64 	%fd52, %fd39, %fd51;
	mul.f64 	%fd53, %fd52, 0d400638E38E38E38E;
	mul.wide.s32 	%rd32, %r34, 8;
	add.s64 	%rd33, %rd1, %rd32;
	st.global.f64 	[%rd33], %fd53;
$L__BB4_14:
	ret;

}


// ===== COMPILED SASS (sm_100) =====

	.target	sm_100

	.elftype	@"ET_EXEC"


//--------------------- .note.nv.tkinfo           --------------------------
	.section	.note.nv.tkinfo,"",@"SHT_NOTE"
	.sectionflags	@"SHF_NOTE_NV_TKINFO"
	.tkinfo
        /*0018*/ 	.word	0x00000002
        /*0030*/ 	.string	""
        /*0030*/ 	.string	"ptxas"
        /*0030*/ 	.string	"Cuda compilation tools, release 13.0, V13.0.88"
        /*0030*/ 	.string	"Build cuda_13.0.r13.0/compiler.36424714_0"
        /*0030*/ 	.string	"-arch sm_100 -m 64 "



//--------------------- .note.nv.cuinfo           --------------------------
	.section	.note.nv.cuinfo,"",@"SHT_NOTE"
	.sectionflags	@"SHF_NOTE_NV_CUINFO"
        /*0018*/ 	.short	0x0002
        /*001a*/ 	.short	0x0064
        /*001c*/ 	.short	0x0082
	.zero		2


//--------------------- .nv.info                  --------------------------
	.section	.nv.info,"",@"SHT_CUDA_INFO"
	.align	4


	//----- nvinfo : EIATTR_REGCOUNT
	.align		4
        /*0000*/ 	.byte	0x04, 0x2f
        /*0002*/ 	.short	(.L_1 - .L_0)
	.align		4
.L_0:
        /*0004*/ 	.word	index@(_Z8set_jetsP9PseudoJet)
        /*0008*/ 	.word	0x00000020


	//----- nvinfo : EIATTR_FRAME_SIZE
	.align		4
.L_1:
        /*000c*/ 	.byte	0x04, 0x11
        /*000e*/ 	.short	(.L_3 - .L_2)
	.align		4
.L_2:
        /*0010*/ 	.word	index@($__internal_2_$__cuda_sm20_div_rn_f64_full)
        /*0014*/ 	.word	0x00000000


	//----- nvinfo : EIATTR_FRAME_SIZE
	.align		4
.L_3:
        /*0018*/ 	.byte	0x04, 0x11
        /*001a*/ 	.short	(.L_5 - .L_4)
	.align		4
.L_4:
        /*001c*/ 	.word	index@(_Z8set_jetsP9PseudoJet)
        /*0020*/ 	.word	0x00000000


	//----- nvinfo : EIATTR_REGCOUNT
	.align		4
.L_5:
        /*0024*/ 	.byte	0x04, 0x2f
        /*0026*/ 	.short	(.L_7 - .L_6)
	.align		4
.L_6:
        /*0028*/ 	.word	index@(_Z13set_distancesP9PseudoJetPdPiS2_S2_i)
        /*002c*/ 	.word	0x00000016


	//----- nvinfo : EIATTR_FRAME_SIZE
	.align		4
.L_7:
        /*0030*/ 	.byte	0x04, 0x11
        /*0032*/ 	.short	(.L_9 - .L_8)
	.align		4
.L_8:
        /*0034*/ 	.word	index@($__internal_1_$__cuda_sm20_dsqrt_rn_f64_mediumpath_v1)
        /*0038*/ 	.word	0x00000000


	//----- nvinfo : EIATTR_FRAME_SIZE
	.align		4
.L_9:
        /*003c*/ 	.byte	0x04, 0x11
        /*003e*/ 	.short	(.L_11 - .L_10)
	.align		4
.L_10:
        /*0040*/ 	.word	index@(_Z13set_distancesP9PseudoJetPdPiS2_S2_i)
        /*0044*/ 	.word	0x00000000


	//----- nvinfo : EIATTR_REGCOUNT
	.align		4
.L_11:
        /*0048*/ 	.byte	0x04, 0x2f
        /*004a*/ 	.short	(.L_13 - .L_12)
	.align		4
.L_12:
        /*004c*/ 	.word	index@(_Z13reduction_minP9PseudoJetPdS1_PiS2_S2_ii)
        /*0050*/ 	.word	0x00000014


	//----- nvinfo : EIATTR_FRAME_SIZE
	.align		4
.L_13:
        /*0054*/ 	.byte	0x04, 0x11
        /*0056*/ 	.short	(.L_15 - .L_14)
	.align		4
.L_14:
        /*0058*/ 	.word	index@(_Z13reduction_minP9PseudoJetPdS1_PiS2_S2_ii)
        /*005c*/ 	.word	0x00000000


	//----- nvinfo : EIATTR_REGCOUNT
	.align		4
.L_15:
        /*0060*/ 	.byte	0x04, 0x2f
        /*0062*/ 	.short	(.L_17 - .L_16)
	.align		4
.L_16:
        /*0064*/ 	.word	index@(_Z16reduction_blocksP9PseudoJetPdS1_PiS2_S2_ii)
        /*0068*/ 	.word	0x00000028


	//----- nvinfo : EIATTR_FRAME_SIZE
	.align		4
.L_17:
        /*006c*/ 	.byte	0x04, 0x11
        /*006e*/ 	.short	(.L_19 - .L_18)
	.align		4
.L_18:
        /*0070*/ 	.word	index@($__internal_0_$__cuda_sm20_div_rn_f64_full)
        /*0074*/ 	.word	0x00000000


	//----- nvinfo : EIATTR_FRAME_SIZE
	.align		4
.L_19:
        /*0078*/ 	.byte	0x04, 0x11
        /*007a*/ 	.short	(.L_21 - .L_20)
	.align		4
.L_20:
        /*007c*/ 	.word	index@(_Z16reduction_blocksP9PseudoJetPdS1_PiS2_S2_ii)
        /*0080*/ 	.word	0x00000000


	//----- nvinfo : EIATTR_REGCOUNT
	.align		4
.L_21:
        /*0084*/ 	.byte	0x04, 0x2f
        /*0086*/ 	.short	(.L_23 - .L_22)
	.align		4
.L_22:
        /*0088*/ 	.word	index@(_Z21recombine_recalculateP9PseudoJetPdS1_PiS2_S2_ii)
        /*008c*/ 	.word	0x0000001c


	//----- nvinfo : EIATTR_FRAME_SIZE
	.align		4
.L_23:
        /*0090*/ 	.byte	0x04, 0x11
        /*0092*/ 	.short	(.L_25 - .L_24)
	.align		4
.L_24:
        /*0094*/ 	.word	index@(_Z21recombine_recalculateP9PseudoJetPdS1_PiS2_S2_ii)
        /*0098*/ 	.word	0x00000000


	//----- nvinfo : EIATTR_MIN_STACK_SIZE
	.align		4
.L_25:
        /*009c*/ 	.byte	0x04, 0x12
        /*009e*/ 	.short	(.L_27 - .L_26)
	.align		4
.L_26:
        /*00a0*/ 	.word	index@(_Z21recombine_recalculateP9PseudoJetPdS1_PiS2_S2_ii)
        /*00a4*/ 	.word	0x00000000


	//----- nvinfo : EIATTR_MIN_STACK_SIZE
	.align		4
.L_27:
        /*00a8*/ 	.byte	0x04, 0x12
        /*00aa*/ 	.short	(.L_29 - .L_28)
	.align		4
.L_28:
        /*00ac*/ 	.word	index@(_Z16reduction_blocksP9PseudoJetPdS1_PiS2_S2_ii)
        /*00b0*/ 	.word	0x00000000


	//----- nvinfo : EIATTR_MIN_STACK_SIZE
	.align		4
.L_29:
        /*00b4*/ 	.byte	0x04, 0x12
        /*00b6*/ 	.short	(.L_31 - .L_30)
	.align		4
.L_30:
        /*00b8*/ 	.word	index@(_Z13reduction_minP9PseudoJetPdS1_PiS2_S2_ii)
        /*00bc*/ 	.word	0x00000000


	//----- nvinfo : EIATTR_MIN_STACK_SIZE
	.align		4
.L_31:
        /*00c0*/ 	.byte	0x04, 0x12
        /*00c2*/ 	.short	(.L_33 - .L_32)
	.align		4
.L_32:
        /*00c4*/ 	.word	index@(_Z13set_distancesP9PseudoJetPdPiS2_S2_i)
        /*00c8*/ 	.word	0x00000000


	//----- nvinfo : EIATTR_MIN_STACK_SIZE
	.align		4
.L_33:
        /*00cc*/ 	.byte	0x04, 0x12
        /*00ce*/ 	.short	(.L_35 - .L_34)
	.align		4
.L_34:
        /*00d0*/ 	.word	index@(_Z8set_jetsP9PseudoJet)
        /*00d4*/ 	.word	0x00000000
.L_35:


//--------------------- .nv.compat                --------------------------
	.section	.nv.compat,"",@"SHT_CUDA_COMPAT_INFO"
	.align	4
        /*0000*/ 	.byte	0x02, 0x09, 0x00, 0x00, 0x02, 0x02, 0x01, 0x00, 0x02, 0x05, 0x05, 0x00, 0x03, 0x07, 0x01, 0x01
        /*0010*/ 	.byte	0x02, 0x03, 0x00, 0x00, 0x02, 0x06, 0x01, 0x00, 0x04, 0x0b, 0x08, 0x00, 0x01, 0x00, 0x00, 0x00
        /*0020*/ 	.byte	0x00, 0x00, 0x00, 0x00


//--------------------- .nv.info._Z21recombine_recalculateP9PseudoJetPdS1_PiS2_S2_ii --------------------------
	.section	.nv.info._Z21recombine_recalculateP9PseudoJetPdS1_PiS2_S2_ii,"",@"SHT_CUDA_INFO"
	.sectionflags	@""
	.align	4


	//----- nvinfo : EIATTR_CUDA_API_VERSION
	.align		4
        /*0000*/ 	.byte	0x04, 0x37
        /*0002*/ 	.short	(.L_37 - .L_36)
.L_36:
        /*0004*/ 	.word	0x00000082


	//----- nvinfo : EIATTR_KPARAM_INFO
	.align		4
.L_37:
        /*0008*/ 	.byte	0x04, 0x17
        /*000a*/ 	.short	(.L_39 - .L_38)
.L_38:
        /*000c*/ 	.word	0x00000000
        /*0010*/ 	.short	0x0007
        /*0012*/ 	.short	0x0034
        /*0014*/ 	.byte	0x00, 0xf0, 0x11, 0x00


	//----- nvinfo : EIATTR_KPARAM_INFO
	.align		4
.L_39:
        /*0018*/ 	.byte	0x04, 0x17
        /*001a*/ 	.short	(.L_41 - .L_40)
.L_40:
        /*001c*/ 	.word	0x00000000
        /*0020*/ 	.short	0x0006
        /*0022*/ 	.short	0x0030
        /*0024*/ 	.byte	0x00, 0xf0, 0x11, 0x00


	//----- nvinfo : EIATTR_KPARAM_INFO
	.align		4
.L_41:
        /*0028*/ 	.byte	0x04, 0x17
        /*002a*/ 	.short	(.L_43 - .L_42)
.L_42:
        /*002c*/ 	.word	0x00000000
        /*0030*/ 	.short	0x0005
        /*0032*/ 	.short	0x0028
        /*0034*/ 	.byte	0x00, 0xf5, 0x21, 0x00


	//----- nvinfo : EIATTR_KPARAM_INFO
	.align		4
.L_43:
        /*0038*/ 	.byte	0x04, 0x17
        /*003a*/ 	.short	(.L_45 - .L_44)
.L_44:
        /*003c*/ 	.word	0x00000000
        /*0040*/ 	.short	0x0004
        /*0042*/ 	.short	0x0020
        /*0044*/ 	.byte	0x00, 0xf5, 0x21, 0x00


	//----- nvinfo : EIATTR_KPARAM_INFO
	.align		4
.L_45:
        /*0048*/ 	.byte	0x04, 0x17
        /*004a*/ 	.short	(.L_47 - .L_46)
.L_46:
        /*004c*/ 	.word	0x00000000
        /*0050*/ 	.short	0x0003
        /*0052*/ 	.short	0x0018
        /*0054*/ 	.byte	0x00, 0xf5, 0x21, 0x00


	//----- nvinfo : EIATTR_KPARAM_INFO
	.align		4
.L_47:
        /*0058*/ 	.byte	0x04, 0x17
        /*005a*/ 	.short	(.L_49 - .L_48)
.L_48:
        /*005c*/ 	.word	0x00000000
        /*0060*/ 	.short	0x0002
        /*0062*/ 	.short	0x0010
        /*0064*/ 	.byte	0x00, 0xf5, 0x21, 0x00


	//----- nvinfo : EIATTR_KPARAM_INFO
	.align		4
.L_49:
        /*0068*/ 	.byte	0x04, 0x17
        /*006a*/ 	.short	(.L_51 - .L_50)
.L_50:
        /*006c*/ 	.word	0x00000000
        /*0070*/ 	.short	0x0001
        /*0072*/ 	.short	0x0008
        /*0074*/ 	.byte	0x00, 0xf5, 0x21, 0x00


	//----- nvinfo : EIATTR_KPARAM_INFO
	.align		4
.L_51:
        /*0078*/ 	.byte	0x04, 0x17
        /*007a*/ 	.short	(.L_53 - .L_52)
.L_52:
        /*007c*/ 	.word	0x00000000
        /*0080*/ 	.short	0x0000
        /*0082*/ 	.short	0x0000
        /*0084*/ 	.byte	0x00, 0xf5, 0x21, 0x00


	//----- nvinfo : EIATTR_SPARSE_MMA_MASK
	.align		4
.L_53:
        /*0088*/ 	.byte	0x03, 0x50
        /*008a*/ 	.short	0x0000


	//----- nvinfo : EIATTR_MAXREG_COUNT
	.align		4
        /*008c*/ 	.byte	0x03, 0x1b
        /*008e*/ 	.short	0x00ff


	//----- nvinfo : EIATTR_MERCURY_ISA_VERSION
	.align		4
        /*0090*/ 	.byte	0x03, 0x5f
        /*0092*/ 	.short	0x0101


	//----- nvinfo : EIATTR_VRC_CTA_INIT_COUNT
	.align		4
        /*0094*/ 	.byte	0x02, 0x4a
	.zero		1
	.zero		1


	//----- nvinfo : EIATTR_EXIT_INSTR_OFFSETS
	.align		4
        /*0098*/ 	.byte	0x04, 0x1c
        /*009a*/ 	.short	(.L_55 - .L_54)


	//   ....[0]....
.L_54:
        /*009c*/ 	.word	0x00000160


	//   ....[1]....
        /*00a0*/ 	.word	0x00000660


	//   ....[2]....
        /*00a4*/ 	.word	0x000006f0


	//   ....[3]....
        /*00a8*/ 	.word	0x00000910


	//   ....[4]....
        /*00ac*/ 	.word	0x00000b40


	//----- nvinfo : EIATTR_CRS_STACK_SIZE
	.align		4
.L_55:
        /*00b0*/ 	.byte	0x04, 0x1e
        /*00b2*/ 	.short	(.L_57 - .L_56)
.L_56:
        /*00b4*/ 	.word	0x00000000


	//----- nvinfo : EIATTR_CBANK_PARAM_SIZE
	.align		4
.L_57:
        /*00b8*/ 	.byte	0x03, 0x19
        /*00ba*/ 	.short	0x0038


	//----- nvinfo : EIATTR_PARAM_CBANK
	.align		4
        /*00bc*/ 	.byte	0x04, 0x0a
        /*00be*/ 	.short	(.L_59 - .L_58)
	.align		4
.L_58:
        /*00c0*/ 	.word	index@(.nv.constant0._Z21recombine_recalculateP9PseudoJetPdS1_PiS2_S2_ii)
        /*00c4*/ 	.short	0x0380
        /*00c6*/ 	.short	0x0038


	//----- nvinfo : EIATTR_SW_WAR
	.align		4
.L_59:
        /*00c8*/ 	.byte	0x04, 0x36
        /*00ca*/ 	.short	(.L_61 - .L_60)
.L_60:
        /*00cc*/ 	.word	0x00000008
.L_61:


//--------------------- .nv.info._Z16reduction_blocksP9PseudoJetPdS1_PiS2_S2_ii --------------------------
	.section	.nv.info._Z16reduction_blocksP9PseudoJetPdS1_PiS2_S2_ii,"",@"SHT_CUDA_INFO"
	.sectionflags	@""
	.align	4


	//----- nvinfo : EIATTR_CUDA_API_VERSION
	.align		4
        /*0000*/ 	.byte	0x04, 0x37
        /*0002*/ 	.short	(.L_63 - .L_62)
.L_62:
        /*0004*/ 	.word	0x00000082


	//----- nvinfo : EIATTR_KPARAM_INFO
	.align		4
.L_63:
        /*0008*/ 	.byte	0x04, 0x17
        /*000a*/ 	.short	(.L_65 - .L_64)
.L_64:
        /*000c*/ 	.word	0x00000000
        /*0010*/ 	.short	0x0007
        /*0012*/ 	.short	0x0034
        /*0014*/ 	.byte	0x00, 0xf0, 0x11, 0x00


	//----- nvinfo : EIATTR_KPARAM_INFO
	.align		4
.L_65:
        /*0018*/ 	.byte	0x04, 0x17
        /*001a*/ 	.short	(.L_67 - .L_66)
.L_66:
        /*001c*/ 	.word	0x00000000
        /*0020*/ 	.short	0x0006
        /*0022*/ 	.short	0x0030
        /*0024*/ 	.byte	0x00, 0xf0, 0x11, 0x00


	//----- nvinfo : EIATTR_KPARAM_INFO
	.align		4
.L_67:
        /*0028*/ 	.byte	0x04, 0x17
        /*002a*/ 	.short	(.L_69 - .L_68)
.L_68:
        /*002c*/ 	.word	0x00000000
        /*0030*/ 	.short	0x0005
        /*0032*/ 	.short	0x0028
        /*0034*/ 	.byte	0x00, 0xf5, 0x21, 0x00


	//----- nvinfo : EIATTR_KPARAM_INFO
	.align		4
.L_69:
        /*0038*/ 	.byte	0x04, 0x17
        /*003a*/ 	.short	(.L_71 - .L_70)
.L_70:
        /*003c*/ 	.word	0x00000000
        /*0040*/ 	.short	0x0004
        /*0042*/ 	.short	0x0020
        /*0044*/ 	.byte	0x00, 0xf5, 0x21, 0x00


	//----- nvinfo : EIATTR_KPARAM_INFO
	.align		4
.L_71:
        /*0048*/ 	.byte	0x04, 0x17
        /*004a*/ 	.short	(.L_73 - .L_72)
.L_72:
        /*004c*/ 	.word	0x00000000
        /*0050*/ 	.short	0x0003
        /*0052*/ 	.short	0x0018
        /*0054*/ 	.byte	0x00, 0xf5, 0x21, 0x00


	//----- nvinfo : EIATTR_KPARAM_INFO
	.align		4
.L_73:
        /*0058*/ 	.byte	0x04, 0x17
        /*005a*/ 	.short	(.L_75 - .L_74)
.L_74:
        /*005c*/ 	.word	0x00000000
        /*0060*/ 	.short	0x0002
        /*0062*/ 	.short	0x0010
        /*0064*/ 	.byte	0x00, 0xf5, 0x21, 0x00


	//----- nvinfo : EIATTR_KPARAM_INFO
	.align		4
.L_75:
        /*0068*/ 	.byte	0x04, 0x17
        /*006a*/ 	.short	(.L_77 - .L_76)
.L_76:
        /*006c*/ 	.word	0x00000000
        /*0070*/ 	.short	0x0001
        /*0072*/ 	.short	0x0008
        /*0074*/ 	.byte	0x00, 0xf5, 0x21, 0x00


	//----- nvinfo : EIATTR_KPARAM_INFO
	.align		4
.L_77:
        /*0078*/ 	.byte	0x04, 0x17
        /*007a*/ 	.short	(.L_79 - .L_78)
.L_78:
        /*007c*/ 	.word	0x00000000
        /*0080*/ 	.short	0x0000
        /*0082*/ 	.short	0x0000
        /*0084*/ 	.byte	0x00, 0xf5, 0x21, 0x00


	//----- nvinfo : EIATTR_SPARSE_MMA_MASK
	.align		4
.L_79:
        /*0088*/ 	.byte	0x03, 0x50
        /*008a*/ 	.short	0x0000


	//----- nvinfo : EIATTR_MAXREG_COUNT
	.align		4
        /*008c*/ 	.byte	0x03, 0x1b
        /*008e*/ 	.short	0x00ff


	//----- nvinfo : EIATTR_NUM_BARRIERS
	.align		4
        /*0090*/ 	.byte	0x02, 0x4c
        /*0092*/ 	.byte	0x01
	.zero		1


	//----- nvinfo : EIATTR_MERCURY_ISA_VERSION
	.align		4
        /*0094*/ 	.byte	0x03, 0x5f
        /*0096*/ 	.short	0x0101


	//----- nvinfo : EIATTR_VRC_CTA_INIT_COUNT
	.align		4
        /*0098*/ 	.byte	0x02, 0x4a
	.zero		1
	.zero		1


	//----- nvinfo : EIATTR_EXIT_INSTR_OFFSETS
	.align		4
        /*009c*/ 	.byte	0x04, 0x1c
        /*009e*/ 	.short	(.L_81 - .L_80)


	//   ....[0]....
.L_80:
        /*00a0*/ 	.word	0x00000080


	//   ....[1]....
        /*00a4*/ 	.word	0x00000360


	//   ....[2]....
        /*00a8*/ 	.word	0x00000760


	//   ....[3]....
        /*00ac*/ 	.word	0x00001a70


	//----- nvinfo : EIATTR_CRS_STACK_SIZE
	.align		4
.L_81:
        /*00b0*/ 	.byte	0x04, 0x1e
        /*00b2*/ 	.short	(.L_83 - .L_82)
.L_82:
        /*00b4*/ 	.word	0x00000000


	//----- nvinfo : EIATTR_CBANK_PARAM_SIZE
	.align		4
.L_83:
        /*00b8*/ 	.byte	0x03, 0x19
        /*00ba*/ 	.short	0x0038


	//----- nvinfo : EIATTR_PARAM_CBANK
	.align		4
        /*00bc*/ 	.byte	0x04, 0x0a
        /*00be*/ 	.short	(.L_85 - .L_84)
	.align		4
.L_84:
        /*00c0*/ 	.word	index@(.nv.constant0._Z16reduction_blocksP9PseudoJetPdS1_PiS2_S2_ii)
        /*00c4*/ 	.short	0x0380
        /*00c6*/ 	.short	0x0038


	//----- nvinfo : EIATTR_SW_WAR
	.align		4
.L_85:
        /*00c8*/ 	.byte	0x04, 0x36
        /*00ca*/ 	.short	(.L_87 - .L_86)
.L_86:
        /*00cc*/ 	.word	0x00000008
.L_87:


//--------------------- .nv.info._Z13reduction_minP9PseudoJetPdS1_PiS2_S2_ii --------------------------
	.section	.nv.info._Z13reduction_minP9PseudoJetPdS1_PiS2_S2_ii,"",@"SHT_CUDA_INFO"
	.sectionflags	@""
	.align	4


	//----- nvinfo : EIATTR_CUDA_API_VERSION
	.align		4
        /*0000*/ 	.byte	0x04, 0x37
        /*0002*/ 	.short	(.L_89 - .L_88)
.L_88:
        /*0004*/ 	.word	0x00000082


	//----- nvinfo : EIATTR_KPARAM_INFO
	.align		4
.L_89:
        /*0008*/ 	.byte	0x04, 0x17
        /*000a*/ 	.short	(.L_91 - .L_90)
.L_90:
        /*000c*/ 	.word	0x00000000
        /*0010*/ 	.short	0x0007
        /*0012*/ 	.short	0x0034
        /*0014*/ 	.byte	0x00, 0xf0, 0x11, 0x00


	//----- nvinfo : EIATTR_KPARAM_INFO
	.align		4
.L_91:
        /*0018*/ 	.byte	0x04, 0x17
        /*001a*/ 	.short	(.L_93 - .L_92)
.L_92:
        /*001c*/ 	.word	0x00000000
        /*0020*/ 	.short	0x0006
        /*0022*/ 	.short	0x0030
        /*0024*/ 	.byte	0x00, 0xf0, 0x11, 0x00


	//----- nvinfo : EIATTR_KPARAM_INFO
	.align		4
.L_93:
        /*0028*/ 	.byte	0x04, 0x17
        /*002a*/ 	.short	(.L_95 - .L_94)
.L_94:
        /*002c*/ 	.word	0x00000000
        /*0030*/ 	.short	0x0005
        /*0032*/ 	.short	0x0028
        /*0034*/ 	.byte	0x00, 0xf5, 0x21, 0x00


	//----- nvinfo : EIATTR_KPARAM_INFO
	.align		4
.L_95:
        /*0038*/ 	.byte	0x04, 0x17
        /*003a*/ 	.short	(.L_97 - .L_96)
.L_96:
        /*003c*/ 	.word	0x00000000
        /*0040*/ 	.short	0x0004
        /*0042*/ 	.short	0x0020
        /*0044*/ 	.byte	0x00, 0xf5, 0x21, 0x00


	//----- nvinfo : EIATTR_KPARAM_INFO
	.align		4
.L_97:
        /*0048*/ 	.byte	0x04, 0x17
        /*004a*/ 	.short	(.L_99 - .L_98)
.L_98:
        /*004c*/ 	.word	0x00000000
        /*0050*/ 	.short	0x0003
        /*0052*/ 	.short	0x0018
        /*0054*/ 	.byte	0x00, 0xf5, 0x21, 0x00


	//----- nvinfo : EIATTR_KPARAM_INFO
	.align		4
.L_99:
        /*0058*/ 	.byte	0x04, 0x17
        /*005a*/ 	.short	(.L_101 - .L_100)
.L_100:
        /*005c*/ 	.word	0x00000000
        /*0060*/ 	.short	0x0002
        /*0062*/ 	.short	0x0010
        /*0064*/ 	.byte	0x00, 0xf5, 0x21, 0x00


	//----- nvinfo : EIATTR_KPARAM_INFO
	.align		4
.L_101:
        /*0068*/ 	.byte	0x04, 0x17
        /*006a*/ 	.short	(.L_103 - .L_102)
.L_102:
        /*006c*/ 	.word	0x00000000
        /*0070*/ 	.short	0x0001
        /*0072*/ 	.short	0x0008
        /*0074*/ 	.byte	0x00, 0xf5, 0x21, 0x00


	//----- nvinfo : EIATTR_KPARAM_INFO
	.align		4
.L_103:
        /*0078*/ 	.byte	0x04, 0x17
        /*007a*/ 	.short	(.L_105 - .L_104)
.L_104:
        /*007c*/ 	.word	0x00000000
        /*0080*/ 	.short	0x0000
        /*0082*/ 	.short	0x0000
        /*0084*/ 	.byte	0x00, 0xf5, 0x21, 0x00


	//----- nvinfo : EIATTR_SPARSE_MMA_MASK
	.align		4
.L_105:
        /*0088*/ 	.byte	0x03, 0x50
        /*008a*/ 	.short	0x0000


	//----- nvinfo : EIATTR_MAXREG_COUNT
	.align		4
        /*008c*/ 	.byte	0x03, 0x1b
        /*008e*/ 	.short	0x00ff


	//----- nvinfo : EIATTR_NUM_BARRIERS
	.align		4
        /*0090*/ 	.byte	0x02, 0x4c
        /*0092*/ 	.byte	0x01
	.zero		1


	//----- nvinfo : EIATTR_MERCURY_ISA_VERSION
	.align		4
        /*0094*/ 	.byte	0x03, 0x5f
        /*0096*/ 	.short	0x0101


	//----- nvinfo : EIATTR_VRC_CTA_INIT_COUNT
	.align		4
        /*0098*/ 	.byte	0x02, 0x4a
	.zero		1
	.zero		1


	//----- nvinfo : EIATTR_EXIT_INSTR_OFFSETS
	.align		4
        /*009c*/ 	.byte	0x04, 0x1c
        /*009e*/ 	.short	(.L_107 - .L_106)


	//   ....[0]....
.L_106:
        /*00a0*/ 	.word	0x00000080


	//   ....[1]....
        /*00a4*/ 	.word	0x00000330


	//   ....[2]....
        /*00a8*/ 	.word	0x000003f0


	//----- nvinfo : EIATTR_CRS_STACK_SIZE
	.align		4
.L_107:
        /*00ac*/ 	.byte	0x04, 0x1e
        /*00ae*/ 	.short	(.L_109 - .L_108)
.L_108:
        /*00b0*/ 	.word	0x00000000


	//----- nvinfo : EIATTR_CBANK_PARAM_SIZE
	.align		4
.L_109:
        /*00b4*/ 	.byte	0x03, 0x19
        /*00b6*/ 	.short	0x0038


	//----- nvinfo : EIATTR_PARAM_CBANK
	.align		4
        /*00b8*/ 	.byte	0x04, 0x0a
        /*00ba*/ 	.short	(.L_111 - .L_110)
	.align		4
.L_110:
        /*00bc*/ 	.word	index@(.nv.constant0._Z13reduction_minP9PseudoJetPdS1_PiS2_S2_ii)
        /*00c0*/ 	.short	0x0380
        /*00c2*/ 	.short	0x0038


	//----- nvinfo : EIATTR_SW_WAR
	.align		4
.L_111:
        /*00c4*/ 	.byte	0x04, 0x36
        /*00c6*/ 	.short	(.L_113 - .L_112)
.L_112:
        /*00c8*/ 	.word	0x00000008
.L_113:


//--------------------- .nv.info._Z13set_distancesP9PseudoJetPdPiS2_S2_i --------------------------
	.section	.nv.info._Z13set_distancesP9PseudoJetPdPiS2_S2_i,"",@"SHT_CUDA_INFO"
	.sectionflags	@""
	.align	4


	//----- nvinfo : EIATTR_CUDA_API_VERSION
	.align		4
        /*0000*/ 	.byte	0x04, 0x37
        /*0002*/ 	.short	(.L_115 - .L_114)
.L_114:
        /*0004*/ 	.word	0x00000082


	//----- nvinfo : EIATTR_KPARAM_INFO
	.align		4
.L_115:
        /*0008*/ 	.byte	0x04, 0x17
        /*000a*/ 	.short	(.L_117 - .L_116)
.L_116:
        /*000c*/ 	.word	0x00000000
        /*0010*/ 	.short	0x0005
        /*0012*/ 	.short	0x0028
        /*0014*/ 	.byte	0x00, 0xf0, 0x11, 0x00


	//----- nvinfo : EIATTR_KPARAM_INFO
	.align		4
.L_117:
        /*0018*/ 	.byte	0x04, 0x17
        /*001a*/ 	.short	(.L_119 - .L_118)
.L_118:
        /*001c*/ 	.word	0x00000000
        /*0020*/ 	.short	0x0004
        /*0022*/ 	.short	0x0020
        /*0024*/ 	.byte	0x00, 0xf5, 0x21, 0x00


	//----- nvinfo : EIATTR_KPARAM_INFO
	.align		4
.L_119:
        /*0028*/ 	.byte	0x04, 0x17
        /*002a*/ 	.short	(.L_121 - .L_120)
.L_120:
        /*002c*/ 	.word	0x00000000
        /*0030*/ 	.short	0x0003
        /*0032*/ 	.short	0x0018
        /*0034*/ 	.byte	0x00, 0xf5, 0x21, 0x00


	//----- nvinfo : EIATTR_KPARAM_INFO
	.align		4
.L_121:
        /*0038*/ 	.byte	0x04, 0x17
        /*003a*/ 	.short	(.L_123 - .L_122)
.L_122:
        /*003c*/ 	.word	0x00000000
        /*0040*/ 	.short	0x0002
        /*0042*/ 	.short	0x0010
        /*0044*/ 	.byte	0x00, 0xf5, 0x21, 0x00


	//----- nvinfo : EIATTR_KPARAM_INFO
	.align		4
.L_123:
        /*0048*/ 	.byte	0x04, 0x17
        /*004a*/ 	.short	(.L_125 - .L_124)
.L_124:
        /*004c*/ 	.word	0x00000000
        /*0050*/ 	.short	0x0001
        /*0052*/ 	.short	0x0008
        /*0054*/ 	.byte	0x00, 0xf5, 0x21, 0x00


	//----- nvinfo : EIATTR_KPARAM_INFO
	.align		4
.L_125:
        /*0058*/ 	.byte	0x04, 0x17
        /*005a*/ 	.short	(.L_127 - .L_126)
.L_126:
        /*005c*/ 	.word	0x00000000
        /*0060*/ 	.short	0x0000
        /*0062*/ 	.short	0x0000
        /*0064*/ 	.byte	0x00, 0xf5, 0x21, 0x00


	//----- nvinfo : EIATTR_SPARSE_MMA_MASK
	.align		4
.L_127:
        /*0068*/ 	.byte	0x03, 0x50
        /*006a*/ 	.short	0x0000


	//----- nvinfo : EIATTR_MAXREG_COUNT
	.align		4
        /*006c*/ 	.byte	0x03, 0x1b
        /*006e*/ 	.short	0x00ff


	//----- nvinfo : EIATTR_MERCURY_ISA_VERSION
	.align		4
        /*0070*/ 	.byte	0x03, 0x5f
        /*0072*/ 	.short	0x0101


	//----- nvinfo : EIATTR_VRC_CTA_INIT_COUNT
	.align		4
        /*0074*/ 	.byte	0x02, 0x4a
	.zero		1
	.zero		1


	//----- nvinfo : EIATTR_EXIT_INSTR_OFFSETS
	.align		4
        /*0078*/ 	.byte	0x04, 0x1c
        /*007a*/ 	.short	(.L_129 - .L_128)


	//   ....[0]....
.L_128:
        /*007c*/ 	.word	0x000000a0


	//   ....[1]....
        /*0080*/ 	.word	0x000003e0


	//   ....[2]....
        /*0084*/ 	.word	0x00000610


	//----- nvinfo : EIATTR_CRS_STACK_SIZE
	.align		4
.L_129:
        /*0088*/ 	.byte	0x04, 0x1e
        /*008a*/ 	.short	(.L_131 - .L_130)
.L_130:
        /*008c*/ 	.word	0x00000000


	//----- nvinfo : EIATTR_CBANK_PARAM_SIZE
	.align		4
.L_131:
        /*0090*/ 	.byte	0x03, 0x19
        /*0092*/ 	.short	0x002c


	//----- nvinfo : EIATTR_PARAM_CBANK
	.align		4
        /*0094*/ 	.byte	0x04, 0x0a
        /*0096*/ 	.short	(.L_133 - .L_132)
	.align		4
.L_132:
        /*0098*/ 	.word	index@(.nv.constant0._Z13set_distancesP9PseudoJetPdPiS2_S2_i)
        /*009c*/ 	.short	0x0380
        /*009e*/ 	.short	0x002c


	//----- nvinfo : EIATTR_SW_WAR
	.align		4
.L_133:
        /*00a0*/ 	.byte	0x04, 0x36
        /*00a2*/ 	.short	(.L_135 - .L_134)
.L_134:
        /*00a4*/ 	.word	0x00000008
.L_135:


//--------------------- .nv.info._Z8set_jetsP9PseudoJet --------------------------
	.section	.nv.info._Z8set_jetsP9PseudoJet,"",@"SHT_CUDA_INFO"
	.sectionflags	@""
	.align	4


	//----- nvinfo : EIATTR_CUDA_API_VERSION
	.align		4
        /*0000*/ 	.byte	0x04, 0x37
        /*0002*/ 	.short	(.L_137 - .L_136)
.L_136:
        /*0004*/ 	.word	0x00000082


	//----- nvinfo : EIATTR_KPARAM_INFO
	.align		4
.L_137:
        /*0008*/ 	.byte	0x04, 0x17
        /*000a*/ 	.short	(.L_139 - .L_138)
.L_138:
        /*000c*/ 	.word	0x00000000
        /*0010*/ 	.short	0x0000
        /*0012*/ 	.short	0x0000
        /*0014*/ 	.byte	0x00, 0xf5, 0x21, 0x00


	//----- nvinfo : EIATTR_SPARSE_MMA_MASK
	.align		4
.L_139:
        /*0018*/ 	.byte	0x03, 0x50
        /*001a*/ 	.short	0x0000


	//----- nvinfo : EIATTR_MAXREG_COUNT
	.align		4
        /*001c*/ 	.byte	0x03, 0x1b
        /*001e*/ 	.short	0x00ff


	//----- nvinfo : EIATTR_MERCURY_ISA_VERSION
	.align		4
        /*0020*/ 	.byte	0x03, 0x5f
        /*0022*/ 	.short	0x0101


	//----- nvinfo : EIATTR_VRC_CTA_INIT_COUNT
	.align		4
        /*0024*/ 	.byte	0x02, 0x4a
	.zero		1
	.zero		1


	//----- nvinfo : EIATTR_EXIT_INSTR_OFFSETS
	.align		4
        /*0028*/ 	.byte	0x04, 0x1c
        /*002a*/ 	.short	(.L_141 - .L_140)


	//   ....[0]....
.L_140:
        /*002c*/ 	.word	0x00000a00


	//   ....[1]....
        /*0030*/ 	.word	0x00000a30


	//   ....[2]....
        /*0034*/ 	.word	0x000011f0


	//   ....[3]....
        /*0038*/ 	.word	0x00001220


	//----- nvinfo : EIATTR_CRS_STACK_SIZE
	.align		4
.L_141:
        /*003c*/ 	.byte	0x04, 0x1e
        /*003e*/ 	.short	(.L_143 - .L_142)
.L_142:
        /*0040*/ 	.word	0x00000000


	//----- nvinfo : EIATTR_CBANK_PARAM_SIZE
	.align		4
.L_143:
        /*0044*/ 	.byte	0x03, 0x19
        /*0046*/ 	.short	0x0008


	//----- nvinfo : EIATTR_PARAM_CBANK
	.align		4
        /*0048*/ 	.byte	0x04, 0x0a
        /*004a*/ 	.short	(.L_145 - .L_144)
	.align		4
.L_144:
        /*004c*/ 	.word	index@(.nv.constant0._Z8set_jetsP9PseudoJet)
        /*0050*/ 	.short	0x0380
        /*0052*/ 	.short	0x0008


	//----- nvinfo : EIATTR_SW_WAR
	.align		4
.L_145:
        /*0054*/ 	.byte	0x04, 0x36
        /*0056*/ 	.short	(.L_147 - .L_146)
.L_146:
        /*0058*/ 	.word	0x00000008
.L_147:


//--------------------- .nv.callgraph             --------------------------
	.section	.nv.callgraph,"",@"SHT_CUDA_CALLGRAPH"
	.align	4
	.sectionentsize	8
	.align		4
        /*0000*/ 	.word	0x00000000
	.align		4
        /*0004*/ 	.word	0xffffffff
	.align		4
        /*0008*/ 	.word	0x00000000
	.align		4
        /*000c*/ 	.word	0xfffffffe
	.align		4
        /*0010*/ 	.word	0x00000000
	.align		4
        /*0014*/ 	.word	0xfffffffd
	.align		4
        /*0018*/ 	.word	0x00000000
	.align		4
        /*001c*/ 	.word	0xfffffffc


//--------------------- .text._Z21recombine_recalculateP9PseudoJetPdS1_PiS2_S2_ii --------------------------
	.section	.text._Z21recombine_recalculateP9PseudoJetPdS1_PiS2_S2_ii,"ax",@progbits
	.align	128
        .global         _Z21recombine_recalculateP9PseudoJetPdS1_PiS2_S2_ii
        .type           _Z21recombine_recalculateP9PseudoJetPdS1_PiS2_S2_ii,@function
        .size           _Z21recombine_recalculateP9PseudoJetPdS1_PiS2_S2_ii,(.L_x_60 - _Z21recombine_recalculateP9PseudoJetPdS1_PiS2_S2_ii)
        .other          _Z21recombine_recalculateP9PseudoJetPdS1_PiS2_S2_ii,@"STO_CUDA_ENTRY STV_DEFAULT"
_Z21recombine_recalculateP9PseudoJetPdS1_PiS2_S2_ii:
.text._Z21recombine_recalculateP9PseudoJetPdS1_PiS2_S2_ii:
[----:B------:R-:W-:Y:S08]  /*0000*/  LDC R1, c[0x0][0x37c] ;  /* 0x0000df00ff017b82 */ /* 0x000ff00000000800 */
[----:B------:R-:W0:Y:S01]  /*0010*/  LDC.64 R2, c[0x0][0x398] ;  /* 0x0000e600ff027b82 */ /* 0x000e220000000a00 */
[----:B------:R-:W0:Y:S07]  /*0020*/  LDCU.64 UR4, c[0x0][0x358] ;  /* 0x00006b00ff0477ac */ /* 0x000e2e0008000a00 */
[----:B------:R-:W1:Y:S08]  /*0030*/  LDC.64 R12, c[0x0][0x3a8] ;  /* 0x0000ea00ff0c7b82 */ /* 0x000e700000000a00 */
[----:B------:R-:W2:Y:S01]  /*0040*/  LDC.64 R14, c[0x0][0x3a0] ;  /* 0x0000e800ff0e7b82 */ /* 0x000ea20000000a00 */
[----:B0-----:R-:W1:Y:S07]  /*0050*/  LDG.E R3, desc[UR4][R2.64] ;  /* 0x0000000402037981 */ /* 0x001e6e000c1e1900 */
[----:B------:R-:W0:Y:S01]  /*0060*/  LDC R6, c[0x0][0x3b0] ;  /* 0x0000ec00ff067b82 */ /* 0x000e220000000800 */
[----:B------:R-:W3:Y:S01]  /*0070*/  S2R R0, SR_CTAID.X ;  /* 0x0000000000007919 */ /* 0x000ee20000002500 */
[----:B-1----:R-:W-:-:S05]  /*0080*/  IMAD.WIDE R10, R3, 0x4, R12 ;  /* 0x00000004030a7825 */ /* 0x002fca00078e020c */
[----:B------:R1:W0:Y:S01]  /*0090*/  LDG.E R9, desc[UR4][R10.64] ;  /* 0x000000040a097981 */ /* 0x000222000c1e1900 */
[----:B--2---:R-:W-:-:S05]  /*00a0*/  IMAD.WIDE R4, R3, 0x4, R14 ;  /* 0x0000000403047825 */ /* 0x004fca00078e020e */
[----:B------:R2:W4:Y:S01]  /*00b0*/  LDG.E R7, desc[UR4][R4.64] ;  /* 0x0000000404077981 */ /* 0x000522000c1e1900 */
[----:B-1----:R-:W3:Y:S01]  /*00c0*/  S2R R11, SR_TID.X ;  /* 0x00000000000b7919 */ /* 0x002ee20000002100 */
[----:B------:R-:W3:Y:S02]  /*00d0*/  LDCU UR6, c[0x0][0x360] ;  /* 0x00006c00ff0677ac */ /* 0x000ee40008000800 */
[----:B---3--:R-:W-:Y:S01]  /*00e0*/  IMAD R0, R0, UR6, R11 ;  /* 0x0000000600007c24 */ /* 0x008fe2000f8e020b */
[----:B0-----:R-:W-:-:S13]  /*00f0*/  ISETP.GE.AND P0, PT, R9, R6, PT ;  /* 0x000000060900720c */ /* 0x001fda0003f06270 */
[----:B------:R-:W-:-:S04]  /*0100*/  @P0 IMAD.IADD R17, R3, 0x1, -R6 ;  /* 0x0000000103110824 */ /* 0x000fc800078e0a06 */
[----:B------:R-:W-:-:S04]  /*0110*/  @P0 IMAD.WIDE R12, R17, 0x4, R12 ;  /* 0x00000004110c0825 */ /* 0x000fc800078e020c */
[----:B------:R-:W-:Y:S01]  /*0120*/  @P0 IMAD.WIDE R2, R17, 0x4, R14 ;  /* 0x0000000411020825 */ /* 0x000fe200078e020e */
[----:B------:R2:W5:Y:S04]  /*0130*/  @P0 LDG.E R9, desc[UR4][R12.64] ;  /* 0x000000040c090981 */ /* 0x000568000c1e1900 */
[----:B----4-:R2:W5:Y:S01]  /*0140*/  @P0 LDG.E R7, desc[UR4][R2.64] ;  /* 0x0000000402070981 */ /* 0x010562000c1e1900 */
[----:B------:R-:W-:-:S13]  /*0150*/  ISETP.GE.AND P0, PT, R0, R6, PT ;  /* 0x000000060000720c */ /* 0x000fda0003f06270 */
[----:B--2---:R-:W-:Y:S05]  /*0160*/  @P0 EXIT ;  /* 0x000000000000094d */ /* 0x004fea0003800000 */
[----:B------:R-:W0:Y:S01]  /*0170*/  LDC.64 R4, c[0x0][0x380] ;  /* 0x0000e000ff047b82 */ /* 0x000e220000000a00 */
[-C--:B-----5:R-:W-:Y:S01]  /*0180*/  ISETP.NE.AND P0, PT, R0, R9.reuse, PT ;  /* 0x000000090000720c */ /* 0x0a0fe20003f05270 */
[----:B------:R-:W-:Y:S01]  /*0190*/  IMAD R2, R9, R9, R9 ;  /* 0x0000000909027224 */ /* 0x000fe200078e0209 */
[----:B------:R-:W-:Y:S04]  /*01a0*/  BSSY.RECONVERGENT B0, `(.L_x_0) ;  /* 0x0000047000007945 */ /* 0x000fe80003800200 */
[----:B------:R-:W-:-:S04]  /*01b0*/  LEA.HI R11, R2, R2, RZ, 0x1 ;  /* 0x00000002020b7211 */ /* 0x000fc800078f08ff */
[----:B------:R-:W-:Y:S01]  /*01c0*/  LEA.HI.SX32 R6, R11, R0, 0x1f ;  /* 0x000000000b067211 */ /* 0x000fe200078ffaff */
[----:B0-----:R-:W-:Y:S02]  /*01d0*/  IMAD.WIDE R2, R0, 0x40, R4 ;  /* 0x0000004000027825 */ /* 0x001fe400078e0204 */
[----:B------:R-:W-:Y:S05]  /*01e0*/  @P0 BRA `(.L_x_1) ;  /* 0x0000000000080947 */ /* 0x000fea0003800000 */
[----:B------:R0:W5:Y:S01]  /*01f0*/  LDG.E.64 R12, desc[UR4][R2.64+0x20] ;  /* 0x00002004020c7981 */ /* 0x000162000c1e1b00 */
[----:B------:R-:W-:Y:S05]  /*0200*/  BRA `(.L_x_2) ;  /* 0x0000000400007947 */ /* 0x000fea0003800000 */
.L_x_1:
[----:B------:R-:W-:-:S13]  /*0210*/  ISETP.GE.AND P0, PT, R0, R9, PT ;  /* 0x000000090000720c */ /* 0x000fda0003f06270 */
[----:B------:R-:W-:Y:S05]  /*0220*/  @P0 BRA `(.L_x_3) ;  /* 0x0000000000780947 */ /* 0x000fea0003800000 */
[----:B------:R-:W-:Y:S01]  /*0230*/  IMAD.WIDE R18, R9, 0x40, R4 ;  /* 0x0000004009127825 */ /* 0x000fe200078e0204 */
[----:B------:R-:W2:Y:S04]  /*0240*/  LDG.E.64 R20, desc[UR4][R2.64+0x28] ;  /* 0x0000280402147981 */ /* 0x000ea8000c1e1b00 */
[----:B------:R-:W2:Y:S04]  /*0250*/  LDG.E.64 R22, desc[UR4][R18.64+0x28] ;  /* 0x0000280412167981 */ /* 0x000ea8000c1e1b00 */
[----:B------:R-:W3:Y:S04]  /*0260*/  LDG.E.64 R10, desc[UR4][R2.64+0x20] ;  /* 0x00002004020a7981 */ /* 0x000ee8000c1e1b00 */
[----:B------:R-:W4:Y:S04]  /*0270*/  LDG.E.64 R12, desc[UR4][R18.64+0x20] ;  /* 0x00002004120c7981 */ /* 0x000f28000c1e1b00 */
[----:B------:R-:W5:Y:S04]  /*0280*/  LDG.E.64 R14, desc[UR4][R2.64+0x30] ;  /* 0x00003004020e7981 */ /* 0x000f68000c1e1b00 */
[----:B------:R4:W5:Y:S01]  /*0290*/  LDG.E.64 R16, desc[UR4][R18.64+0x30] ;  /* 0x0000300412107981 */ /* 0x000962000c1e1b00 */
[----:B------:R-:W-:Y:S01]  /*02a0*/  UMOV UR6, 0x54442d18 ;  /* 0x54442d1800067882 */ /* 0x000fe20000000000 */
[----:B------:R-:W-:Y:S01]  /*02b0*/  UMOV UR7, 0x401921fb ;  /* 0x401921fb00077882 */ /* 0x000fe20000000000 */
[----:B--2---:R-:W-:Y:S01]  /*02c0*/  DADD R20, R20, -R22 ;  /* 0x0000000014147229 */ /* 0x004fe20000000816 */
[----:B---3--:R-:W-:-:S07]  /*02d0*/  IMAD.MOV.U32 R8, RZ, RZ, R10 ;  /* 0x000000ffff087224 */ /* 0x008fce00078e000a */
[C---:B------:R-:W-:Y:S01]  /*02e0*/  DADD R22, -|R20|.reuse, UR6 ;  /* 0x0000000614167e29 */ /* 0x040fe20008000300 */
[----:B------:R-:W-:Y:S01]  /*02f0*/  UMOV UR7, 0x400921fb ;  /* 0x400921fb00077882 */ /* 0x000fe20000000000 */
[----:B------:R-:W-:Y:S01]  /*0300*/  DADD R24, -RZ, |R20| ;  /* 0x00000000ff187229 */ /* 0x000fe20000000514 */
[----:B----4-:R-:W-:Y:S01]  /*0310*/  IMAD.MOV.U32 R18, RZ, RZ, R13 ;  /* 0x000000ffff127224 */ /* 0x010fe200078e000d */
[----:B------:R-:W-:Y:S01]  /*0320*/  DSETP.GT.AND P0, PT, |R20|, UR6, PT ;  /* 0x0000000614007e2a */ /* 0x000fe2000bf04200 */
[----:B------:R-:W-:Y:S01]  /*0330*/  UMOV UR6, 0x8e38e38e ;  /* 0x8e38e38e00067882 */ /* 0x000fe20000000000 */
[----:B------:R-:W-:Y:S01]  /*0340*/  UMOV UR7, 0x400638e3 ;  /* 0x400638e300077882 */ /* 0x000fe20000000000 */
[----:B-----5:R-:W-:-:S05]  /*0350*/  DADD R14, R14, -R16 ;  /* 0x000000000e0e7229 */ /* 0x020fca0000000810 */
[----:B------:R-:W-:Y:S02]  /*0360*/  FSEL R20, R22, R24, P0 ;  /* 0x0000001816147208 */ /* 0x000fe40000000000 */
[----:B------:R-:W-:Y:S01]  /*0370*/  FSEL R21, R23, R25, P0 ;  /* 0x0000001917157208 */ /* 0x000fe20000000000 */
[----:B------:R-:W-:-:S05]  /*0380*/  DSETP.MIN.AND P0, P1, R10, R12, PT ;  /* 0x0000000c0a00722a */ /* 0x000fca0003900000 */
[----:B------:R-:W-:Y:S01]  /*0390*/  DMUL R16, R20, R20 ;  /* 0x0000001414107228 */ /* 0x000fe20000000000 */
[----:B------:R-:W-:Y:S02]  /*03a0*/  FSEL R11, R11, R18, P0 ;  /* 0x000000120b0b7208 */ /* 0x000fe40000000000 */
[----:B------:R-:W-:-:S05]  /*03b0*/  SEL R10, R8, R12, P0 ;  /* 0x0000000c080a7207 */ /* 0x000fca0000000000 */
[----:B------:R-:W-:Y:S01]  /*03c0*/  DFMA R16, R14, R14, R16 ;  /* 0x0000000e0e10722b */ /* 0x000fe20000000010 */
[----:B------:R-:W-:-:S07]  /*03d0*/  @P1 LOP3.LUT R11, R18, 0x80000, RZ, 0xfc, !PT ;  /* 0x00080000120b1812 */ /* 0x000fce00078efcff */
[----:B------:R-:W-:-:S08]  /*03e0*/  DMUL R16, R10, R16 ;  /* 0x000000100a107228 */ /* 0x000fd00000000000 */
[----:B------:R-:W-:Y:S01]  /*03f0*/  DMUL R12, R16, UR6 ;  /* 0x00000006100c7c28 */ /* 0x000fe20008000000 */
[----:B------:R-:W-:Y:S10]  /*0400*/  BRA `(.L_x_2) ;  /* 0x0000000000807947 */ /* 0x000ff40003800000 */
.L_x_3:
[----:B------:R-:W-:Y:S01]  /*0410*/  IMAD.WIDE R18, R9, 0x40, R4 ;  /* 0x0000004009127825 */ /* 0x000fe200078e0204 */
[----:B------:R-:W2:Y:S04]  /*0420*/  LDG.E.64 R20, desc[UR4][R2.64+0x28] ;  /* 0x0000280402147981 */ /* 0x000ea8000c1e1b00 */
[----:B------:R-:W2:Y:S04]  /*0430*/  LDG.E.64 R22, desc[UR4][R18.64+0x28] ;  /* 0x0000280412167981 */ /* 0x000ea8000c1e1b00 */
[----:B------:R-:W3:Y:S04]  /*0440*/  LDG.E.64 R10, desc[UR4][R2.64+0x20] ;  /* 0x00002004020a7981 */ /* 0x000ee8000c1e1b00 */
[----:B------:R-:W4:Y:S04]  /*0450*/  LDG.E.64 R12, desc[UR4][R18.64+0x20] ;  /* 0x00002004120c7981 */ /* 0x000f28000c1e1b00 */
[----:B------:R-:W5:Y:S04]  /*0460*/  LDG.E.64 R14, desc[UR4][R2.64+0x30] ;  /* 0x00003004020e7981 */ /* 0x000f68000c1e1b00 */
[----:B------:R-:W5:Y:S01]  /*0470*/  LDG.E.64 R16, desc[UR4][R18.64+0x30] ;  /* 0x0000300412107981 */ /* 0x000f62000c1e1b00 */
        /* <DEDUP_REMOVED lines=17> */
[----:B------:R-:W-:Y:S01]  /*0590*/  SEL R10, R6, R12, P0 ;  /* 0x0000000c060a7207 */ /* 0x000fe20000000000 */
[----:B------:R-:W-:-:S04]  /*05a0*/  IMAD R6, R0, R0, R0 ;  /* 0x0000000000067224 */ /* 0x000fc800078e0200 */
[----:B------:R-:W-:Y:S01]  /*05b0*/  DFMA R20, R14, R14, R20 ;  /* 0x0000000e0e14722b */ /* 0x000fe20000000014 */
[----:B------:R-:W-:Y:S02]  /*05c0*/  @P1 LOP3.LUT R11, R8, 0x80000, RZ, 0xfc, !PT ;  /* 0x00080000080b1812 */ /* 0x000fe400078efcff */
[----:B------:R-:W-:-:S04]  /*05d0*/  LEA.HI R6, R6, R6, RZ, 0x1 ;  /* 0x0000000606067211 */ /* 0x000fc800078f08ff */
[----:B------:R-:W-:Y:S01]  /*05e0*/  LEA.HI.SX32 R6, R6, R9, 0x1f ;  /* 0x0000000906067211 */ /* 0x000fe200078ffaff */
[----:B------:R-:W-:-:S08]  /*05f0*/  DMUL R20, R10, R20 ;  /* 0x000000140a147228 */ /* 0x000fd00000000000 */
[----:B------:R-:W-:-:S11]  /*0600*/  DMUL R12, R20, UR6 ;  /* 0x00000006140c7c28 */ /* 0x000fd60008000000 */
.L_x_2:
[----:B------:R-:W-:Y:S05]  /*0610*/  BSYNC.RECONVERGENT B0 ;  /* 0x0000000000007941 */ /* 0x000fea0003800200 */
.L_x_0:
[----:B------:R-:W1:Y:S01]  /*0620*/  LDC.64 R10, c[0x0][0x388] ;  /* 0x0000e200ff0a7b82 */ /* 0x000e620000000a00 */
[----:B------:R-:W-:Y:S01]  /*0630*/  ISETP.NE.AND P0, PT, R7, R9, PT ;  /* 0x000000090700720c */ /* 0x000fe20003f05270 */
[----:B-1----:R-:W-:-:S05]  /*0640*/  IMAD.WIDE R8, R6, 0x8, R10 ;  /* 0x0000000806087825 */ /* 0x002fca00078e020a */
[----:B-----5:R1:W-:Y:S07]  /*0650*/  STG.E.64 desc[UR4][R8.64], R12 ;  /* 0x0000000c08007986 */ /* 0x0203ee000c101b04 */
[----:B------:R-:W-:Y:S05]  /*0660*/  @!P0 EXIT ;  /* 0x000000000000894d */ /* 0x000fea0003800000 */
[-C--:B------:R-:W-:Y:S01]  /*0670*/  ISETP.NE.AND P0, PT, R0, R7.reuse, PT ;  /* 0x000000070000720c */ /* 0x080fe20003f05270 */
[----:B------:R-:W-:-:S05]  /*0680*/  IMAD R6, R7, R7, R7 ;  /* 0x0000000707067224 */ /* 0x000fca00078e0207 */
[----:B-1----:R-:W-:-:S04]  /*0690*/  LEA.HI R9, R6, R6, RZ, 0x1 ;  /* 0x0000000606097211 */ /* 0x002fc800078f08ff */
[----:B------:R-:W-:-:S03]  /*06a0*/  LEA.HI.SX32 R9, R9, R0, 0x1f ;  /* 0x0000000009097211 */ /* 0x000fc600078ffaff */
[----:B------:R-:W-:Y:S05]  /*06b0*/  @P0 BRA `(.L_x_4) ;  /* 0x0000000000100947 */ /* 0x000fea0003800000 */
[----:B0-----:R-:W2:Y:S01]  /*06c0*/  LDG.E.64 R2, desc[UR4][R2.64+0x20] ;  /* 0x0000200402027981 */ /* 0x001ea2000c1e1b00 */
[----:B------:R-:W-:-:S05]  /*06d0*/  IMAD.WIDE R10, R9, 0x8, R10 ;  /* 0x00000008090a7825 */ /* 0x000fca00078e020a */
[----:B--2---:R-:W-:Y:S01]  /*06e0*/  STG.E.64 desc[UR4][R10.64], R2 ;  /* 0x000000020a007986 */ /* 0x004fe2000c101b04 */
[----:B------:R-:W-:Y:S05]  /*06f0*/  EXIT ;  /* 0x000000000000794d */ /* 0x000fea0003800000 */
.L_x_4:
[----:B------:R-:W-:-:S13]  /*0700*/  ISETP.GE.AND P0, PT, R0, R7, PT ;  /* 0x000000070000720c */ /* 0x000fda0003f06270 */
[----:B------:R-:W-:Y:S05]  /*0710*/  @P0 BRA `(.L_x_5) ;  /* 0x0000000000800947 */ /* 0x000fea0003800000 */
[----:B------:R-:W-:Y:S01]  /*0720*/  IMAD.WIDE R12, R7, 0x40, R4 ;  /* 0x00000040070c7825 */ /* 0x000fe200078e0204 */
[----:B------:R-:W2:Y:S04]  /*0730*/  LDG.E.64 R14, desc[UR4][R2.64+0x28] ;  /* 0x00002804020e7981 */ /* 0x000ea8000c1e1b00 */
[----:B------:R-:W2:Y:S04]  /*0740*/  LDG.E.64 R16, desc[UR4][R12.64+0x28] ;  /* 0x000028040c107981 */ /* 0x000ea8000c1e1b00 */
[----:B------:R-:W0:Y:S04]  /*0750*/  LDG.E.64 R6, desc[UR4][R2.64+0x20] ;  /* 0x0000200402067981 */ /* 0x000e28000c1e1b00 */
[----:B------:R-:W3:Y:S04]  /*0760*/  LDG.E.64 R4, desc[UR4][R12.64+0x20] ;  /* 0x000020040c047981 */ /* 0x000ee8000c1e1b00 */
[----:B------:R0:W4:Y:S04]  /*0770*/  LDG.E.64 R18, desc[UR4][R2.64+0x30] ;  /* 0x0000300402127981 */ /* 0x000128000c1e1b00 */
[----:B------:R-:W4:Y:S01]  /*0780*/  LDG.E.64 R20, desc[UR4][R12.64+0x30] ;  /* 0x000030040c147981 */ /* 0x000f22000c1e1b00 */
[----:B------:R-:W-:Y:S01]  /*0790*/  UMOV UR6, 0x54442d18 ;  /* 0x54442d1800067882 */ /* 0x000fe20000000000 */
[----:B------:R-:W-:Y:S01]  /*07a0*/  UMOV UR7, 0x401921fb ;  /* 0x401921fb00077882 */ /* 0x000fe20000000000 */
[----:B------:R-:W-:Y:S01]  /*07b0*/  IMAD.WIDE R10, R9, 0x8, R10 ;  /* 0x00000008090a7825 */ /* 0x000fe200078e020a */
[----:B--2---:R-:W-:-:S03]  /*07c0*/  DADD R14, R14, -R16 ;  /* 0x000000000e0e7229 */ /* 0x004fc60000000810 */
[----:B0-----:R-:W-:-:S05]  /*07d0*/  IMAD.MOV.U32 R2, RZ, RZ, R6 ;  /* 0x000000ffff027224 */ /* 0x001fca00078e0006 */
[C---:B------:R-:W-:Y:S01]  /*07e0*/  DADD R16, -|R14|.reuse, UR6 ;  /* 0x000000060e107e29 */ /* 0x040fe20008000300 */
[----:B------:R-:W-:Y:S01]  /*07f0*/  UMOV UR7, 0x400921fb ;  /* 0x400921fb00077882 */ /* 0x000fe20000000000 */
[----:B------:R-:W-:Y:S01]  /*0800*/  DADD R22, -RZ, |R14| ;  /* 0x00000000ff167229 */ /* 0x000fe2000000050e */
[----:B---3--:R-:W-:Y:S01]  /*0810*/  IMAD.MOV.U32 R0, RZ, RZ, R5 ;  /* 0x000000ffff007224 */ /* 0x008fe200078e0005 */
[----:B------:R-:W-:Y:S01]  /*0820*/  DSETP.GT.AND P0, PT, |R14|, UR6, PT ;  /* 0x000000060e007e2a */ /* 0x000fe2000bf04200 */
[----:B------:R-:W-:Y:S01]  /*0830*/  UMOV UR6, 0x8e38e38e ;  /* 0x8e38e38e00067882 */ /* 0x000fe20000000000 */
[----:B------:R-:W-:Y:S01]  /*0840*/  UMOV UR7, 0x400638e3 ;  /* 0x400638e300077882 */ /* 0x000fe20000000000 */
[----:B----4-:R-:W-:-:S05]  /*0850*/  DADD R18, R18, -R20 ;  /* 0x0000000012127229 */ /* 0x010fca0000000814 */
        /* <DEDUP_REMOVED lines=9> */
[----:B------:R-:W-:-:S07]  /*08f0*/  DMUL R14, R14, UR6 ;  /* 0x000000060e0e7c28 */ /* 0x000fce0008000000 */
[----:B------:R-:W-:Y:S01]  /*0900*/  STG.E.64 desc[UR4][R10.64], R14 ;  /* 0x0000000e0a007986 */ /* 0x000fe2000c101b04 */
[----:B------:R-:W-:Y:S05]  /*0910*/  EXIT ;  /* 0x000000000000794d */ /* 0x000fea0003800000 */
.L_x_5:
        /* <DEDUP_REMOVED lines=9> */
[----:B------:R-:W-:-:S05]  /*09b0*/  IMAD R0, R0, R0, R0 ;  /* 0x0000000000007224 */ /* 0x000fca00078e0200 */
[----:B------:R-:W-:-:S04]  /*09c0*/  LEA.HI R0, R0, R0, RZ, 0x1 ;  /* 0x0000000000007211 */ /* 0x000fc800078f08ff */
[----:B------:R-:W-:-:S05]  /*09d0*/  LEA.HI.SX32 R7, R0, R7, 0x1f ;  /* 0x0000000700077211 */ /* 0x000fca00078ffaff */
        /* <DEDUP_REMOVED lines=23> */
.L_x_6:
[----:B------:R-:W-:-:S00]  /*0b50*/  BRA `(.L_x_6) ;  /* 0xfffffffc00fc7947 */ /* 0x000fc0000383ffff */
[----:B------:R-:W-:-:S00]  /*0b60*/  NOP ;  /* 0x0000000000007918 */ /* 0x000fc00000000000 */
        /* <DEDUP_REMOVED lines=9> */
.L_x_60:


//--------------------- .text._Z16reduction_blocksP9PseudoJetPdS1_PiS2_S2_ii --------------------------
	.section	.text._Z16reduction_blocksP9PseudoJetPdS1_PiS2_S2_ii,"ax",@progbits
	.align	128
        .global         _Z16reduction_blocksP9PseudoJetPdS1_PiS2_S2_ii
        .type           _Z16reduction_blocksP9PseudoJetPdS1_PiS2_S2_ii,@function
        .size           _Z16reduction_blocksP9PseudoJetPdS1_PiS2_S2_ii,(.L_x_57 - _Z16reduction_blocksP9PseudoJetPdS1_PiS2_S2_ii)
        .other          _Z16reduction_blocksP9PseudoJetPdS1_PiS2_S2_ii,@"STO_CUDA_ENTRY STV_DEFAULT"
_Z16reduction_blocksP9PseudoJetPdS1_PiS2_S2_ii:
.text._Z16reduction_blocksP9PseudoJetPdS1_PiS2_S2_ii:
[----:B------:R-:W-:Y:S01]  /*0000*/  LDC R1, c[0x0][0x37c] ;  /* 0x0000df00ff017b82 */ /* 0x000fe20000000800 */
[----:B------:R-:W0:Y:S01]  /*0010*/  S2R R0, SR_CTAID.X ;  /* 0x0000000000007919 */ /* 0x000e220000002500 */
[----:B------:R-:W1:Y:S01]  /*0020*/  LDCU UR4, c[0x0][0x360] ;  /* 0x00006c00ff0477ac */ /* 0x000e620008000800 */
[----:B------:R-:W0:Y:S01]  /*0030*/  S2R R15, SR_TID.X ;  /* 0x00000000000f7919 */ /* 0x000e220000002100 */
[----:B------:R-:W2:Y:S01]  /*0040*/  LDCU UR5, c[0x0][0x3b0] ;  /* 0x00007600ff0577ac */ /* 0x000ea20008000800 */
[----:B-1----:R-:W-:Y:S02]  /*0050*/  IMAD.U32 R10, RZ, RZ, UR4 ;  /* 0x00000004ff0a7e24 */ /* 0x002fe4000f8e00ff */
[----:B0-----:R-:W-:-:S05]  /*0060*/  IMAD R11, R0, UR4, R15 ;  /* 0x00000004000b7c24 */ /* 0x001fca000f8e020f */
[----:B--2---:R-:W-:-:S13]  /*0070*/  ISETP.GE.U32.AND P0, PT, R11, UR5, PT ;  /* 0x000000050b007c0c */ /* 0x004fda000bf06070 */
[----:B------:R-:W-:Y:S05]  /*0080*/  @P0 EXIT ;  /* 0x000000000000094d */ /* 0x000fea0003800000 */
[----:B------:R-:W0:Y:S01]  /*0090*/  LDC.64 R2, c[0x0][0x388] ;  /* 0x0000e200ff027b82 */ /* 0x000e220000000a00 */
[----:B------:R-:W1:Y:S07]  /*00a0*/  LDCU.64 UR6, c[0x0][0x358] ;  /* 0x00006b00ff0677ac */ /* 0x000e6e0008000a00 */
[----:B------:R-:W2:Y:S01]  /*00b0*/  LDC.64 R4, c[0x0][0x398] ;  /* 0x0000e600ff047b82 */ /* 0x000ea20000000a00 */
[----:B0-----:R-:W-:-:S06]  /*00c0*/  IMAD.WIDE.U32 R2, R11, 0x8, R2 ;  /* 0x000000080b027825 */ /* 0x001fcc00078e0002 */
[----:B-1----:R-:W3:Y:S01]  /*00d0*/  LDG.E.64 R2, desc[UR6][R2.64] ;  /* 0x0000000602027981 */ /* 0x002ee2000c1e1b00 */
[----:B--2---:R-:W-:-:S06]  /*00e0*/  IMAD.WIDE.U32 R4, R11, 0x4, R4 ;  /* 0x000000040b047825 */ /* 0x004fcc00078e0004 */
[----:B------:R-:W2:Y:S01]  /*00f0*/  LDG.E R4, desc[UR6][R4.64] ;  /* 0x0000000604047981 */ /* 0x000ea2000c1e1900 */
[----:B------:R-:W0:Y:S01]  /*0100*/  S2R R7, SR_CgaCtaId ;  /* 0x0000000000077919 */ /* 0x000e220000008800 */
[----:B------:R-:W-:Y:S02]  /*0110*/  MOV R6, 0x400 ;  /* 0x0000040000067802 */ /* 0x000fe40000000f00 */
[----:B------:R-:W-:Y:S02]  /*0120*/  ISETP.GE.U32.AND P0, PT, R10, 0x2, PT ;  /* 0x000000020a00780c */ /* 0x000fe40003f06070 */
[----:B0-----:R-:W-:-:S05]  /*0130*/  LEA R7, R7, R6, 0x18 ;  /* 0x0000000607077211 */ /* 0x001fca00078ec0ff */
[--C-:B------:R-:W-:Y:S02]  /*0140*/  IMAD R12, R10, 0x8, R7.reuse ;  /* 0x000000080a0c7824 */ /* 0x100fe400078e0207 */
[C---:B------:R-:W-:Y:S02]  /*0150*/  IMAD R13, R15.reuse, 0x8, R7 ;  /* 0x000000080f0d7824 */ /* 0x040fe400078e0207 */
[----:B------:R-:W-:-:S03]  /*0160*/  IMAD R17, R15, 0x4, R12 ;  /* 0x000000040f117824 */ /* 0x000fc600078e020c */
[----:B---3--:R0:W-:Y:S04]  /*0170*/  STS.64 [R13], R2 ;  /* 0x000000020d007388 */ /* 0x0081e80000000a00 */
[----:B--2---:R0:W-:Y:S01]  /*0180*/  STS [R17], R4 ;  /* 0x0000000411007388 */ /* 0x0041e20000000800 */
[----:B------:R-:W-:Y:S06]  /*0190*/  BAR.SYNC.DEFER_BLOCKING 0x0 ;  /* 0x0000000000007b1d */ /* 0x000fec0000010000 */
[----:B------:R-:W-:Y:S05]  /*01a0*/  @!P0 BRA `(.L_x_7) ;  /* 0x0000000000688947 */ /* 0x000fea0003800000 */
[----:B------:R-:W1:Y:S01]  /*01b0*/  LDC.64 R6, c[0x0][0x3a8] ;  /* 0x0000ea00ff067b82 */ /* 0x000e620000000a00 */
[----:B------:R-:W2:Y:S01]  /*01c0*/  LDCU UR5, c[0x0][0x3b0] ;  /* 0x00007600ff0577ac */ /* 0x000ea20008000800 */
[----:B------:R-:W3:Y:S02]  /*01d0*/  LDCU UR4, c[0x0][0x3b4] ;  /* 0x00007680ff0477ac */ /* 0x000ee40008000800 */
.L_x_10:
[--C-:B------:R-:W-:Y:S01]  /*01e0*/  IMAD.MOV.U32 R14, RZ, RZ, R10.reuse ;  /* 0x000000ffff0e7224 */ /* 0x100fe200078e000a */
[----:B------:R-:W-:Y:S01]  /*01f0*/  SHF.R.U32.HI R10, RZ, 0x1, R10 ;  /* 0x00000001ff0a7819 */ /* 0x000fe2000001160a */
[----:B------:R-:W-:Y:S04]  /*0200*/  BSSY.RECONVERGENT B0, `(.L_x_8) ;  /* 0x0000011000007945 */ /* 0x000fe80003800200 */
[----:B0-----:R-:W-:-:S05]  /*0210*/  IMAD.IADD R2, R11, 0x1, R10 ;  /* 0x000000010b027824 */ /* 0x001fca00078e020a */
[----:B--2---:R-:W-:-:S04]  /*0220*/  ISETP.GE.U32.AND P0, PT, R2, UR5, PT ;  /* 0x0000000502007c0c */ /* 0x004fc8000bf06070 */
[----:B------:R-:W-:-:S13]  /*0230*/  ISETP.GE.U32.OR P0, PT, R15, R10, P0 ;  /* 0x0000000a0f00720c */ /* 0x000fda0000706470 */
[----:B------:R-:W-:Y:S05]  /*0240*/  @P0 BRA `(.L_x_9) ;  /* 0x0000000000300947 */ /* 0x000fea0003800000 */
[----:B------:R-:W-:Y:S01]  /*0250*/  IMAD R16, R10, 0x4, R17 ;  /* 0x000000040a107824 */ /* 0x000fe200078e0211 */
[----:B------:R-:W-:Y:S04]  /*0260*/  LDS.64 R4, [R13] ;  /* 0x000000000d047984 */ /* 0x000fe80000000a00 */
[----:B------:R-:W1:Y:S02]  /*0270*/  LDS R3, [R16] ;  /* 0x0000000010037984 */ /* 0x000e640000000800 */
[----:B-1----:R-:W-:-:S06]  /*0280*/  IMAD.WIDE R2, R3, 0x4, R6 ;  /* 0x0000000403027825 */ /* 0x002fcc00078e0206 */
[----:B------:R-:W3:Y:S01]  /*0290*/  LDG.E R2, desc[UR6][R2.64] ;  /* 0x0000000602027981 */ /* 0x000ee2000c1e1900 */
[----:B------:R-:W-:-:S06]  /*02a0*/  IMAD R8, R10, 0x8, R13 ;  /* 0x000000080a087824 */ /* 0x000fcc00078e020d */
[----:B------:R-:W0:Y:S01]  /*02b0*/  LDS.64 R8, [R8] ;  /* 0x0000000008087984 */ /* 0x000e220000000a00 */
[----:B---3--:R-:W-:-:S13]  /*02c0*/  ISETP.GE.AND P0, PT, R2, UR4, PT ;  /* 0x0000000402007c0c */ /* 0x008fda000bf06270 */
[----:B0-----:R-:W-:-:S14]  /*02d0*/  DSETP.LEU.OR P0, PT, R4, R8, P0 ;  /* 0x000000080400722a */ /* 0x001fdc000070b400 */
[----:B------:R-:W-:Y:S04]  /*02e0*/  @!P0 STS.64 [R13], R8 ;  /* 0x000000080d008388 */ /* 0x000fe80000000a00 */
[----:B------:R-:W0:Y:S04]  /*02f0*/  @!P0 LDS R4, [R16] ;  /* 0x0000000010048984 */ /* 0x000e280000000800 */
[----:B0-----:R0:W-:Y:S02]  /*0300*/  @!P0 STS [R17], R4 ;  /* 0x0000000411008388 */ /* 0x0011e40000000800 */
.L_x_9:
[----:B---3--:R-:W-:Y:S05]  /*0310*/  BSYNC.RECONVERGENT B0 ;  /* 0x0000000000007941 */ /* 0x008fea0003800200 */
.L_x_8:
[----:B------:R-:W-:Y:S01]  /*0320*/  BAR.SYNC.DEFER_BLOCKING 0x0 ;  /* 0x0000000000007b1d */ /* 0x000fe20000010000 */
[----:B------:R-:W-:-:S13]  /*0330*/  ISETP.GT.U32.AND P0, PT, R14, 0x3, PT ;  /* 0x000000030e00780c */ /* 0x000fda0003f04070 */
[----:B------:R-:W-:Y:S05]  /*0340*/  @P0 BRA `(.L_x_10) ;  /* 0xfffffffc00a40947 */ /* 0x000fea000383ffff */
.L_x_7:
[----:B------:R-:W-:-:S13]  /*0350*/  ISETP.NE.AND P0, PT, R15, RZ, PT ;  /* 0x000000ff0f00720c */ /* 0x000fda0003f05270 */
[----:B------:R-:W-:Y:S05]  /*0360*/  @P0 EXIT ;  /* 0x000000000000094d */ /* 0x000fea0003800000 */
[----:B------:R-:W2:Y:S01]  /*0370*/  S2UR UR5, SR_CgaCtaId ;  /* 0x00000000000579c3 */ /* 0x000ea20000008800 */
[----:B------:R-:W-:Y:S01]  /*0380*/  UMOV UR4, 0x400 ;  /* 0x0000040000047882 */ /* 0x000fe20000000000 */
[----:B0-----:R-:W0:Y:S06]  /*0390*/  LDS R13, [R12] ;  /* 0x000000000c0d7984 */ /* 0x001e2c0000000800 */
[----:B------:R-:W3:Y:S08]  /*03a0*/  LDC.64 R4, c[0x0][0x390] ;  /* 0x0000e400ff047b82 */ /* 0x000ef00000000a00 */
[----:B-1----:R-:W1:Y:S01]  /*03b0*/  LDC.64 R6, c[0x0][0x398] ;  /* 0x0000e600ff067b82 */ /* 0x002e620000000a00 */
[----:B--2---:R-:W-:-:S07]  /*03c0*/  ULEA UR4, UR5, UR4, 0x18 ;  /* 0x0000000405047291 */ /* 0x004fce000f8ec0ff */
[----:B------:R-:W0:Y:S01]  /*03d0*/  LDC.64 R10, c[0x0][0x3a8] ;  /* 0x0000ea00ff0a7b82 */ /* 0x000e220000000a00 */
[C---:B---3--:R-:W-:Y:S01]  /*03e0*/  IMAD.WIDE.U32 R4, R0.reuse, 0x8, R4 ;  /* 0x0000000800047825 */ /* 0x048fe200078e0004 */
[----:B------:R-:W2:Y:S06]  /*03f0*/  LDS.64 R2, [UR4] ;  /* 0x00000004ff027984 */ /* 0x000eac0008000a00 */
[----:B------:R-:W3:Y:S01]  /*0400*/  LDC.64 R8, c[0x0][0x3a0] ;  /* 0x0000e800ff087b82 */ /* 0x000ee20000000a00 */
[----:B-1----:R-:W-:-:S04]  /*0410*/  IMAD.WIDE.U32 R6, R0, 0x4, R6 ;  /* 0x0000000400067825 */ /* 0x002fc800078e0006 */
[----:B0-----:R-:W-:-:S04]  /*0420*/  IMAD.WIDE R10, R13, 0x4, R10 ;  /* 0x000000040d0a7825 */ /* 0x001fc800078e020a */
[----:B---3--:R-:W-:Y:S01]  /*0430*/  IMAD.WIDE R8, R13, 0x4, R8 ;  /* 0x000000040d087825 */ /* 0x008fe200078e0208 */
[----:B--2---:R0:W-:Y:S04]  /*0440*/  STG.E.64 desc[UR6][R4.64], R2 ;  /* 0x0000000204007986 */ /* 0x0041e8000c101b06 */
[----:B------:R0:W-:Y:S04]  /*0450*/  STG.E desc[UR6][R6.64], R13 ;  /* 0x0000000d06007986 */ /* 0x0001e8000c101906 */
[----:B------:R-:W2:Y:S04]  /*0460*/  LDG.E R15, desc[UR6][R8.64] ;  /* 0x00000006080f7981 */ /* 0x000ea8000c1e1900 */
[----:B------:R-:W2:Y:S02]  /*0470*/  LDG.E R10, desc[UR6][R10.64] ;  /* 0x000000060a0a7981 */ /* 0x000ea4000c1e1900 */
[----:B--2---:R-:W-:-:S13]  /*0480*/  ISETP.NE.AND P0, PT, R15, R10, PT ;  /* 0x0000000a0f00720c */ /* 0x004fda0003f05270 */
[----:B0-----:R-:W-:Y:S05]  /*0490*/  @P0 BRA `(.L_x_11) ;  /* 0x0000000000b40947 */ /* 0x001fea0003800000 */
[----:B------:R-:W0:Y:S08]  /*04a0*/  LDC R3, c[0x0][0x3b4] ;  /* 0x0000ed00ff037b82 */ /* 0x000e300000000800 */
[----:B------:R-:W0:Y:S02]  /*04b0*/  LDC.64 R4, c[0x0][0x380] ;  /* 0x0000e000ff047b82 */ /* 0x000e240000000a00 */
[----:B0-----:R-:W-:-:S04]  /*04c0*/  IMAD.WIDE R2, R3, 0x40, R4 ;  /* 0x0000004003027825 */ /* 0x001fc800078e0204 */
[----:B------:R-:W-:Y:S01]  /*04d0*/  IMAD.WIDE R4, R15, 0x40, R4 ;  /* 0x000000400f047825 */ /* 0x000fe200078e0204 */
[----:B------:R-:W2:Y:S04]  /*04e0*/  LDG.E.64 R34, desc[UR6][R2.64+-0x40] ;  /* 0xffffc00602227981 */ /* 0x000ea8000c1e1b00 */
[----:B------:R-:W3:Y:S04]  /*04f0*/  LDG.E.64 R36, desc[UR6][R2.64+-0x38] ;  /* 0xffffc80602247981 */ /* 0x000ee8000c1e1b00 */
[----:B------:R-:W4:Y:S04]  /*0500*/  LDG.E.U16 R26, desc[UR6][R4.64+0x3a] ;  /* 0x00003a06041a7981 */ /* 0x000f28000c1e1500 */
[----:B------:R-:W5:Y:S04]  /*0510*/  LDG.E.U8 R0, desc[UR6][R4.64+0x39] ;  /* 0x0000390604007981 */ /* 0x000f68000c1e1100 */
[----:B------:R-:W5:Y:S04]  /*0520*/  LDG.E.64 R6, desc[UR6][R2.64+-0x30] ;  /* 0xffffd00602067981 */ /* 0x000f68000c1e1b00 */
        /* <DEDUP_REMOVED lines=12> */
[----:B------:R-:W5:Y:S04]  /*05f0*/  LDG.E R27, desc[UR6][R4.64+0x3c] ;  /* 0x00003c06041b7981 */ /* 0x000f68000c1e1900 */
[----:B--2---:R4:W-:Y:S04]  /*0600*/  STG.E.64 desc[UR6][R4.64], R34 ;  /* 0x0000002204007986 */ /* 0x0049e8000c101b06 */
[----:B---3--:R0:W-:Y:S01]  /*0610*/  STG.E.64 desc[UR6][R4.64+0x8], R36 ;  /* 0x0000082404007986 */ /* 0x0081e2000c101b06 */
[----:B----4-:R-:W-:-:S02]  /*0620*/  PRMT R34, R26, 0x7770, RZ ;  /* 0x000077701a227816 */ /* 0x010fc400000000ff */
[----:B------:R-:W-:Y:S01]  /*0630*/  PRMT R35, R26, 0x7771, RZ ;  /* 0x000077711a237816 */ /* 0x000fe200000000ff */
[----:B0-----:R-:W-:-:S03]  /*0640*/  IMAD.MOV.U32 R37, RZ, RZ, 0x1 ;  /* 0x00000001ff257424 */ /* 0x001fc600078e00ff */
[----:B------:R-:W-:Y:S02]  /*0650*/  PRMT R26, R34, 0x3340, R35 ;  /* 0x00003340221a7816 */ /* 0x000fe40000000023 */
[----:B-----5:R-:W-:-:S04]  /*0660*/  PRMT R35, R37, 0x3340, R0 ;  /* 0x0000334025237816 */ /* 0x020fc80000000000 */
[----:B------:R-:W-:Y:S01]  /*0670*/  PRMT R26, R35, 0x5410, R26 ;  /* 0x00005410231a7816 */ /* 0x000fe2000000001a */
[----:B------:R-:W-:Y:S04]  /*0680*/  STG.E.64 desc[UR6][R4.64+0x10], R6 ;  /* 0x0000100604007986 */ /* 0x000fe8000c101b06 */
        /* <DEDUP_REMOVED lines=12> */
[----:B------:R-:W-:Y:S01]  /*0750*/  STG.E.64 desc[UR6][R2.64+-0x8], R26 ;  /* 0xfffff81a02007986 */ /* 0x000fe2000c101b06 */
[----:B------:R-:W-:Y:S05]  /*0760*/  EXIT ;  /* 0x000000000000794d */ /* 0x000fea0003800000 */
.L_x_11:
[----:B------:R-:W0:Y:S02]  /*0770*/  LDC.64 R6, c[0x0][0x380] ;  /* 0x0000e000ff067b82 */ /* 0x000e240000000a00 */
[----:B0-----:R-:W-:-:S04]  /*0780*/  IMAD.WIDE R8, R10, 0x40, R6 ;  /* 0x000000400a087825 */ /* 0x001fc800078e0206 */
[----:B------:R-:W-:Y:S01]  /*0790*/  IMAD.WIDE R6, R15, 0x40, R6 ;  /* 0x000000400f067825 */ /* 0x000fe200078e0206 */
[----:B------:R-:W2:Y:S04]  /*07a0*/  LDG.E.64 R18, desc[UR6][R8.64] ;  /* 0x0000000608127981 */ /* 0x000ea8000c1e1b00 */
[----:B------:R-:W2:Y:S02]  /*07b0*/  LDG.E.64 R2, desc[UR6][R6.64] ;  /* 0x0000000606027981 */ /* 0x000ea4000c1e1b00 */
[----:B--2---:R-:W-:Y:S02]  /*07c0*/  DADD R18, R18, R2 ;  /* 0x0000000012127229 */ /* 0x004fe40000000002 */
[----:B------:R-:W2:Y:S05]  /*07d0*/  LDG.E.64 R2, desc[UR6][R6.64+0x8] ;  /* 0x0000080606027981 */ /* 0x000eaa000c1e1b00 */
[----:B------:R0:W-:Y:S04]  /*07e0*/  STG.E.64 desc[UR6][R6.64], R18 ;  /* 0x0000001206007986 */ /* 0x0001e8000c101b06 */
[----:B------:R-:W2:Y:S02]  /*07f0*/  LDG.E.64 R16, desc[UR6][R8.64+0x8] ;  /* 0x0000080608107981 */ /* 0x000ea4000c1e1b00 */
[----:B--2---:R-:W-:-:S02]  /*0800*/  DADD R16, R16, R2 ;  /* 0x0000000010107229 */ /* 0x004fc40000000002 */
[----:B------:R-:W2:Y:S05]  /*0810*/  LDG.E.64 R2, desc[UR6][R6.64+0x10] ;  /* 0x0000100606027981 */ /* 0x000eaa000c1e1b00 */
[----:B------:R0:W-:Y:S04]  /*0820*/  STG.E.64 desc[UR6][R6.64+0x8], R16 ;  /* 0x0000081006007986 */ /* 0x0001e8000c101b06 */
[----:B------:R-:W2:Y:S01]  /*0830*/  LDG.E.64 R4, desc[UR6][R8.64+0x10] ;  /* 0x0000100608047981 */ /* 0x000ea2000c1e1b00 */
[----:B------:R-:W-:-:S02]  /*0840*/  DMUL R14, R16, R16 ;  /* 0x00000010100e7228 */ /* 0x000fc40000000000 */
[----:B--2---:R-:W-:Y:S01]  /*0850*/  DADD R4, R4, R2 ;  /* 0x0000000004047229 */ /* 0x004fe20000000002 */
[----:B------:R-:W2:Y:S06]  /*0860*/  LDG.E.64 R2, desc[UR6][R6.64+0x18] ;  /* 0x0000180606027981 */ /* 0x000eac000c1e1b00 */
[----:B------:R0:W-:Y:S04]  /*0870*/  STG.E.64 desc[UR6][R6.64+0x10], R4 ;  /* 0x0000100406007986 */ /* 0x0001e8000c101b06 */
[----:B------:R-:W2:Y:S01]  /*0880*/  LDG.E.64 R12, desc[UR6][R8.64+0x18] ;  /* 0x00001806080c7981 */ /* 0x000ea2000c1e1b00 */
[----:B------:R-:W-:-:S03]  /*0890*/  DFMA R14, R18, R18, R14 ;  /* 0x00000012120e722b */ /* 0x000fc6000000000e */
[----:B------:R0:W-:Y:S04]  /*08a0*/  STG.E.U8 desc[UR6][R6.64+0x38], RZ ;  /* 0x000038ff06007986 */ /* 0x0001e8000c101106 */
[----:B------:R0:W-:Y:S01]  /*08b0*/  STG.E.64 desc[UR6][R6.64+0x20], R14 ;  /* 0x0000200e06007986 */ /* 0x0001e2000c101b06 */
[----:B------:R-:W-:-:S14]  /*08c0*/  DSETP.NEU.AND P0, PT, R14, RZ, PT ;  /* 0x000000ff0e00722a */ /* 0x000fdc0003f0d000 */
[----:B------:R0:W-:Y:S01]  /*08d0*/  @!P0 STG.E.64 desc[UR6][R6.64+0x28], RZ ;  /* 0x000028ff06008986 */ /* 0x0001e2000c101b06 */
[----:B--2---:R-:W-:Y:S01]  /*08e0*/  DADD R12, R12, R2 ;  /* 0x000000000c0c7229 */ /* 0x004fe20000000002 */
[----:B------:R-:W-:-:S06]  /*08f0*/  @!P0 CS2R R2, SRZ ;  /* 0x0000000000028805 */ /* 0x000fcc000001ff00 */
[----:B------:R0:W-:Y:S01]  /*0900*/  STG.E.64 desc[UR6][R6.64+0x18], R12 ;  /* 0x0000180c06007986 */ /* 0x0001e2000c101b06 */
[----:B------:R-:W-:Y:S05]  /*0910*/  @!P0 BRA `(.L_x_12) ;  /* 0x0000000400d88947 */ /* 0x000fea0003800000 */
[----:B------:R-:W-:Y:S01]  /*0920*/  DADD R22, -RZ, |R16| ;  /* 0x00000000ff167229 */ /* 0x000fe20000000510 */
[----:B------:R-:W-:Y:S01]  /*0930*/  IMAD.MOV.U32 R2, RZ, RZ, 0x1 ;  /* 0x00000001ff027424 */ /* 0x000fe200078e00ff */
[--C-:B------:R-:W-:Y:S02]  /*0940*/  DADD R24, -RZ, |R18|.reuse ;  /* 0x00000000ff187229 */ /* 0x100fe40000000512 */
[----:B------:R-:W-:-:S08]  /*0950*/  DSETP.GT.AND P1, PT, |R16|, |R18|, PT ;  /* 0x400000121000722a */ /* 0x000fd00003f24200 */
[----:B------:R-:W-:Y:S02]  /*0960*/  FSEL R11, R23, R25, P1 ;  /* 0x00000019170b7208 */ /* 0x000fe40000800000 */
[----:B------:R-:W-:Y:S02]  /*0970*/  FSEL R10, R22, R24, P1 ;  /* 0x00000018160a7208 */ /* 0x000fe40000800000 */
[----:B------:R-:W1:Y:S01]  /*0980*/  MUFU.RCP64H R3, R11 ;  /* 0x0000000b00037308 */ /* 0x000e620000001800 */
[----:B------:R-:W-:Y:S02]  /*0990*/  FSEL R24, R24, R22, P1 ;  /* 0x0000001618187208 */ /* 0x000fe40000800000 */
[----:B------:R-:W-:-:S04]  /*09a0*/  FSEL R25, R25, R23, P1 ;  /* 0x0000001719197208 */ /* 0x000fc80000800000 */
[----:B------:R-:W-:Y:S01]  /*09b0*/  FSETP.GEU.AND P2, PT, |R25|, 6.5827683646048100446e-37, PT ;  /* 0x036000001900780b */ /* 0x000fe20003f4e200 */
[----:B-1----:R-:W-:-:S08]  /*09c0*/  DFMA R20, -R10, R2, 1 ;  /* 0x3ff000000a14742b */ /* 0x002fd00000000102 */
[----:B------:R-:W-:-:S08]  /*09d0*/  DFMA R20, R20, R20, R20 ;  /* 0x000000141414722b */ /* 0x000fd00000000014 */
[----:B------:R-:W-:-:S08]  /*09e0*/  DFMA R20, R2, R20, R2 ;  /* 0x000000140214722b */ /* 0x000fd00000000002 */
[----:B------:R-:W-:-:S08]  /*09f0*/  DFMA R2, -R10, R20, 1 ;  /* 0x3ff000000a02742b */ /* 0x000fd00000000114 */
[----:B------:R-:W-:-:S08]  /*0a00*/  DFMA R2, R20, R2, R20 ;  /* 0x000000021402722b */ /* 0x000fd00000000014 */
[----:B------:R-:W-:-:S08]  /*0a10*/  DMUL R20, R2, R24 ;  /* 0x0000001802147228 */ /* 0x000fd00000000000 */
[----:B------:R-:W-:-:S08]  /*0a20*/  DFMA R22, -R10, R20, R24 ;  /* 0x000000140a16722b */ /* 0x000fd00000000118 */
[----:B------:R-:W-:-:S10]  /*0a30*/  DFMA R2, R2, R22, R20 ;  /* 0x000000160202722b */ /* 0x000fd40000000014 */
[----:B------:R-:W-:-:S05]  /*0a40*/  FFMA R0, RZ, R11, R3 ;  /* 0x0000000bff007223 */ /* 0x000fca0000000003 */
[----:B------:R-:W-:-:S13]  /*0a50*/  FSETP.GT.AND P0, PT, |R0|, 1.469367938527859385e-39, PT ;  /* 0x001000000000780b */ /* 0x000fda0003f04200 */
[----:B------:R-:W-:Y:S05]  /*0a60*/  @P0 BRA P2, `(.L_x_13) ;  /* 0x0000000000180947 */ /* 0x000fea0001000000 */
[----:B------:R-:W-:Y:S01]  /*0a70*/  IMAD.MOV.U32 R22, RZ, RZ, R24 ;  /* 0x000000ffff167224 */ /* 0x000fe200078e0018 */
[----:B------:R-:W-:Y:S01]  /*0a80*/  MOV R34, 0xad0 ;  /* 0x00000ad000227802 */ /* 0x000fe20000000f00 */
[----:B------:R-:W-:Y:S02]  /*0a90*/  IMAD.MOV.U32 R23, RZ, RZ, R25 ;  /* 0x000000ffff177224 */ /* 0x000fe400078e0019 */
[----:B------:R-:W-:Y:S02]  /*0aa0*/  IMAD.MOV.U32 R20, RZ, RZ, R10 ;  /* 0x000000ffff147224 */ /* 0x000fe400078e000a */
[----:B------:R-:W-:-:S07]  /*0ab0*/  IMAD.MOV.U32 R21, RZ, RZ, R11 ;  /* 0x000000ffff157224 */ /* 0x000fce00078e000b */
[----:B0-----:R-:W-:Y:S05]  /*0ac0*/  CALL.REL.NOINC `($__internal_0_$__cuda_sm20_div_rn_f64_full) ;  /* 0x0000000c00ec7944 */ /* 0x001fea0003c00000 */
.L_x_13:
[----:B------:R-:W-:Y:S01]  /*0ad0*/  DMUL R20, R2, R2 ;  /* 0x0000000202147228 */ /* 0x000fe20000000000 */
[----:B------:R-:W-:Y:S01]  /*0ae0*/  IMAD.MOV.U32 R22, RZ, RZ, -0x2449a4b7 ;  /* 0xdbb65b49ff167424 */ /* 0x000fe200078e00ff */
[----:B------:R-:W-:Y:S01]  /*0af0*/  UMOV UR4, 0x2a25ff7e ;  /* 0x2a25ff7e00047882 */ /* 0x000fe20000000000 */
[----:B------:R-:W-:Y:S01]  /*0b00*/  IMAD.MOV.U32 R23, RZ, RZ, 0x3f2d3b63 ;  /* 0x3f2d3b63ff177424 */ /* 0x000fe200078e00ff */
[----:B------:R-:W-:-:S05]  /*0b10*/  UMOV UR5, 0x3ef53e1d ;  /* 0x3ef53e1d00057882 */ /* 0x000fca0000000000 */
[----:B------:R-:W-:Y:S01]  /*0b20*/  DFMA R22, R20, -UR4, R22 ;  /* 0x8000000414167c2b */ /* 0x000fe20008000016 */
[----:B------:R-:W-:Y:S01]  /*0b30*/  UMOV UR4, 0x8dde082e ;  /* 0x8dde082e00047882 */ /* 0x000fe20000000000 */
[----:B------:R-:W-:-:S06]  /*0b40*/  UMOV UR5, 0x3f531278 ;  /* 0x3f53127800057882 */ /* 0x000fcc0000000000 */
[----:B------:R-:W-:Y:S01]  /*0b50*/  DFMA R22, R20, R22, -UR4 ;  /* 0x8000000414167e2b */ /* 0x000fe20008000016 */
[----:B------:R-:W-:Y:S01]  /*0b60*/  UMOV UR4, 0xc8249315 ;  /* 0xc824931500047882 */ /* 0x000fe20000000000 */
[----:B------:R-:W-:-:S06]  /*0b70*/  UMOV UR5, 0x3f6f9690 ;  /* 0x3f6f969000057882 */ /* 0x000fcc0000000000 */
[----:B------:R-:W-:Y:S01]  /*0b80*/  DFMA R22, R20, R22, UR4 ;  /* 0x0000000414167e2b */ /* 0x000fe20008000016 */
        /* <DEDUP_REMOVED lines=44> */
[----:B------:R-:W-:-:S08]  /*0e50*/  DFMA R22, R20, R22, -UR4 ;  /* 0x8000000414167e2b */ /* 0x000fd00008000016 */
[----:B------:R-:W-:-:S08]  /*0e60*/  DMUL R22, R20, R22 ;  /* 0x0000001614167228 */ /* 0x000fd00000000000 */
[----:B------:R-:W-:Y:S01]  /*0e70*/  DFMA R22, R22, R2, R2 ;  /* 0x000000021616722b */ /* 0x000fe20000000002 */
[----:B------:R-:W-:Y:S10]  /*0e80*/  @!P1 BRA `(.L_x_14) ;  /* 0x0000000000209947 */ /* 0x000ff40003800000 */
[----:B------:R-:W-:Y:S01]  /*0e90*/  DADD R2, -RZ, -R22 ;  /* 0x00000000ff027229 */ /* 0x000fe20000000916 */
[----:B------:R-:W-:Y:S01]  /*0ea0*/  ISETP.GE.AND P1, PT, R19, RZ, PT ;  /* 0x000000ff1300720c */ /* 0x000fe20003f26270 */
[----:B------:R-:W-:Y:S01]  /*0eb0*/  UMOV UR4, 0x54442d18 ;  /* 0x54442d1800047882 */ /* 0x000fe20000000000 */
[----:B------:R-:W-:-:S07]  /*0ec0*/  UMOV UR5, 0x3ff921fb ;  /* 0x3ff921fb00057882 */ /* 0x000fce0000000000 */
[----:B------:R-:W-:Y:S02]  /*0ed0*/  FSEL R2, R22, R2, !P1 ;  /* 0x0000000216027208 */ /* 0x000fe40004800000 */
[----:B------:R-:W-:-:S06]  /*0ee0*/  FSEL R3, R23, R3, !P1 ;  /* 0x0000000317037208 */ /* 0x000fcc0004800000 */
[----:B------:R-:W-:Y:S01]  /*0ef0*/  DADD R2, R2, UR4 ;  /* 0x0000000402027e29 */ /* 0x000fe20008000000 */
[----:B------:R-:W-:Y:S10]  /*0f00*/  BRA `(.L_x_15) ;  /* 0x0000000000187947 */ /* 0x000ff40003800000 */
.L_x_14:
[----:B------:R-:W-:Y:S01]  /*0f10*/  UMOV UR4, 0x54442d18 ;  /* 0x54442d1800047882 */ /* 0x000fe20000000000 */
[----:B------:R-:W-:Y:S01]  /*0f20*/  UMOV UR5, 0x400921fb ;  /* 0x400921fb00057882 */ /* 0x000fe20000000000 */
[----:B------:R-:W-:Y:S01]  /*0f30*/  ISETP.GE.AND P1, PT, R19, RZ, PT ;  /* 0x000000ff1300720c */ /* 0x000fe20003f26270 */
[----:B------:R-:W-:-:S10]  /*0f40*/  DADD R2, -R22, UR4 ;  /* 0x0000000416027e29 */ /* 0x000fd40008000100 */
[----:B------:R-:W-:Y:S02]  /*0f50*/  FSEL R2, R2, R22, !P1 ;  /* 0x0000001602027208 */ /* 0x000fe40004800000 */
[----:B------:R-:W-:-:S07]  /*0f60*/  FSEL R3, R3, R23, !P1 ;  /* 0x0000001703037208 */ /* 0x000fce0004800000 */
.L_x_15:
[----:B------:R-:W-:Y:S02]  /*0f70*/  DSETP.NEU.AND P2, PT, R10, RZ, PT ;  /* 0x000000ff0a00722a */ /* 0x000fe40003f4d000 */
[----:B------:R-:W-:-:S08]  /*0f80*/  DADD R20, |R18|, |R16| ;  /* 0x0000000012147229 */ /* 0x000fd00000000610 */
[----:B------:R-:W-:-:S04]  /*0f90*/  DSETP.NAN.AND P0, PT, R20, R20, PT ;  /* 0x000000141400722a */ /* 0x000fc80003f08000 */
[----:B------:R-:W-:Y:S02]  /*0fa0*/  @!P2 FSEL R10, RZ, 3.37028055040000000000e+12, P1 ;  /* 0x54442d18ff0aa808 */ /* 0x000fe40000800000 */
[----:B------:R-:W-:Y:S01]  /*0fb0*/  @!P2 FSEL R11, RZ, 2.1426990032196044922, P1 ;  /* 0x400921fbff0ba808 */ /* 0x000fe20000800000 */
[----:B------:R-:W-:Y:S07]  /*0fc0*/  @!P2 BRA `(.L_x_16) ;  /* 0x00000000001ca947 */ /* 0x000fee0003800000 */
[----:B------:R-:W-:Y:S01]  /*0fd0*/  IMAD.MOV.U32 R11, RZ, RZ, 0x7f3321d2 ;  /* 0x7f3321d2ff0b7424 */ /* 0x000fe200078e00ff */
[----:B------:R-:W-:Y:S01]  /*0fe0*/  DSETP.NEU.AND P2, PT, |R18|, |R16|, PT ;  /* 0x400000101200722a */ /* 0x000fe20003f4d200 */
[----:B------:R-:W-:-:S03]  /*0ff0*/  IMAD.MOV.U32 R0, RZ, RZ, 0x4002d97c ;  /* 0x4002d97cff007424 */ /* 0x000fc600078e00ff */
[----:B------:R-:W-:Y:S02]  /*1000*/  FSEL R11, R11, 3.37028055040000000000e+12, !P1 ;  /* 0x54442d180b0b7808 */ /* 0x000fe40004800000 */
[----:B0-----:R-:W-:Y:S02]  /*1010*/  FSEL R19, R0, 1.8213495016098022461, !P1 ;  /* 0x3fe921fb00137808 */ /* 0x001fe40004800000 */
[----:B------:R-:W-:Y:S02]  /*1020*/  FSEL R10, R11, R2, !P2 ;  /* 0x000000020b0a7208 */ /* 0x000fe40005000000 */
[----:B------:R-:W-:-:S07]  /*1030*/  FSEL R11, R19, R3, !P2 ;  /* 0x00000003130b7208 */ /* 0x000fce0005000000 */
.L_x_16:
[----:B0-----:R-:W-:Y:S02]  /*1040*/  LOP3.LUT R17, R11, 0x80000000, R17, 0xb8, !PT ;  /* 0x800000000b117812 */ /* 0x001fe400078eb811 */
[----:B------:R-:W-:Y:S02]  /*1050*/  FSEL R2, R20, R10, P0 ;  /* 0x0000000a14027208 */ /* 0x000fe40000000000 */
[----:B------:R-:W-:-:S05]  /*1060*/  FSEL R3, R21, R17, P0 ;  /* 0x0000001115037208 */ /* 0x000fca0000000000 */
[----:B------:R1:W-:Y:S02]  /*1070*/  STG.E.64 desc[UR6][R6.64+0x28], R2 ;  /* 0x0000280206007986 */ /* 0x0003e4000c101b06 */
.L_x_12:
[----:B------:R-:W-:Y:S01]  /*1080*/  UMOV UR4, 0x54442d18 ;  /* 0x54442d1800047882 */ /* 0x000fe20000000000 */
[----:B------:R-:W-:Y:S01]  /*1090*/  UMOV UR5, 0x401921fb ;  /* 0x401921fb00057882 */ /* 0x000fe20000000000 */
[C---:B------:R-:W-:Y:S02]  /*10a0*/  DSETP.GEU.AND P0, PT, R2.reuse, RZ, PT ;  /* 0x000000ff0200722a */ /* 0x040fe40003f0e000 */
[----:B------:R-:W-:-:S10]  /*10b0*/  DADD R10, R2, UR4 ;  /* 0x00000004020a7e29 */ /* 0x000fd40008000000 */
[----:B0-----:R-:W-:Y:S02]  /*10c0*/  FSEL R16, R10, R2, !P0 ;  /* 0x000000020a107208 */ /* 0x001fe40004000000 */
[----:B------:R-:W-:-:S06]  /*10d0*/  FSEL R17, R11, R3, !P0 ;  /* 0x000000030b117208 */ /* 0x000fcc0004000000 */
[C---:B------:R-:W-:Y:S02]  /*10e0*/  DSETP.GE.AND P0, PT, R16.reuse, UR4, PT ;  /* 0x0000000410007e2a */ /* 0x040fe4000bf06000 */
[----:B------:R-:W-:-:S04]  /*10f0*/  DADD R10, R16, -UR4 ;  /* 0x80000004100a7e29 */ /* 0x000fc80008000000 */
[----:B------:R-:W-:-:S06]  /*1100*/  DSETP.LT.OR P1, PT, R2, RZ, P0 ;  /* 0x000000ff0200722a */ /* 0x000fcc0000721400 */
[----:B-1----:R-:W-:Y:S02]  /*1110*/  FSEL R2, R10, R16, P0 ;  /* 0x000000100a027208 */ /* 0x002fe40000000000 */
[----:B------:R-:W-:Y:S01]  /*1120*/  FSEL R3, R11, R17, P0 ;  /* 0x000000110b037208 */ /* 0x000fe20000000000 */
[----:B------:R-:W-:-:S05]  /*1130*/  DSETP.NEU.AND P0, PT, R14, RZ, PT ;  /* 0x000000ff0e00722a */ /* 0x000fca0003f0d000 */
[----:B------:R0:W-:Y:S01]  /*1140*/  @P1 STG.E.64 desc[UR6][R6.64+0x28], R2 ;  /* 0x0000280206001986 */ /* 0x0001e2000c101b06 */
[----:B------:R-:W-:-:S14]  /*1150*/  DSETP.NEU.OR P0, PT, R12, |R4|, P0 ;  /* 0x400000040c00722a */ /* 0x000fdc000070d400 */
[----:B0-----:R-:W-:Y:S05]  /*1160*/  @P0 BRA `(.L_x_17) ;  /* 0x0000000000180947 */ /* 0x001fea0003800000 */
[C---:B------:R-:W-:Y:S02]  /*1170*/  DSETP.GE.AND P0, PT, R4.reuse, RZ, PT ;  /* 0x000000ff0400722a */ /* 0x040fe40003f06000 */
[----:B------:R-:W-:-:S12]  /*1180*/  DADD R4, |R4|, 100000 ;  /* 0x40f86a0004047429 */ /* 0x000fd80000000200 */
[----:B------:R-:W-:Y:S01]  /*1190*/  @!P0 DADD R2, -RZ, -R4 ;  /* 0x00000000ff028229 */ /* 0x000fe20000000904 */
[----:B------:R1:W-:Y:S06]  /*11a0*/  @P0 STG.E.64 desc[UR6][R6.64+0x30], R4 ;  /* 0x0000300406000986 */ /* 0x0003ec000c101b06 */
[----:B------:R1:W-:Y:S01]  /*11b0*/  @!P0 STG.E.64 desc[UR6][R6.64+0x30], R2 ;  /* 0x0000300206008986 */ /* 0x0003e2000c101b06 */
[----:B------:R-:W-:Y:S05]  /*11c0*/  BRA `(.L_x_18) ;  /* 0x0000000400dc7947 */ /* 0x000fea0003800000 */
.L_x_17:
[C-C-:B------:R-:W-:Y:S01]  /*11d0*/  DADD R10, |R4|.reuse, R12.reuse ;  /* 0x00000000040a7229 */ /* 0x140fe2000000020c */
[----:B------:R-:W-:Y:S01]  /*11e0*/  IMAD.MOV.U32 R16, RZ, RZ, 0x1 ;  /* 0x00000001ff107424 */ /* 0x000fe200078e00ff */
[C-C-:B------:R-:W-:Y:S01]  /*11f0*/  DADD R2, R4.reuse, R12.reuse ;  /* 0x0000000004027229 */ /* 0x140fe2000000000c */
[----:B------:R-:W-:Y:S01]  /*1200*/  IMAD.MOV.U32 R0, RZ, RZ, RZ ;  /* 0x000000ffff007224 */ /* 0x000fe200078e00ff */
[----:B------:R-:W-:-:S04]  /*1210*/  DADD R12, -R4, R12 ;  /* 0x00000000040c7229 */ /* 0x000fc8000000010c */
[----:B------:R-:W-:-:S04]  /*1220*/  DMUL R10, R10, R10 ;  /* 0x0000000a0a0a7228 */ /* 0x000fc80000000000 */
[----:B------:R-:W-:Y:S02]  /*1230*/  DFMA R2, R2, R12, -R14 ;  /* 0x0000000c0202722b */ /* 0x000fe4000000080e */
[----:B------:R-:W0:Y:S06]  /*1240*/  MUFU.RCP64H R17, R11 ;  /* 0x0000000b00117308 */ /* 0x000e2c0000001800 */
[----:B------:R-:W-:Y:S02]  /*1250*/  DSETP.MAX.AND P0, P1, RZ, R2, PT ;  /* 0x00000002ff00722a */ /* 0x000fe4000390f000 */
[----:B------:R-:W-:-:S02]  /*1260*/  IMAD.MOV.U32 R13, RZ, RZ, R2 ;  /* 0x000000ffff0d7224 */ /* 0x000fc400078e0002 */
[----:B------:R-:W-:-:S05]  /*1270*/  IMAD.MOV.U32 R2, RZ, RZ, RZ ;  /* 0x000000ffff027224 */ /* 0x000fca00078e00ff */
[----:B------:R-:W-:Y:S01]  /*1280*/  SEL R2, R2, R13, P0 ;  /* 0x0000000d02027207 */ /* 0x000fe20000000000 */
[----:B0-----:R-:W-:-:S08]  /*1290*/  DFMA R18, -R10, R16, 1 ;  /* 0x3ff000000a12742b */ /* 0x001fd00000000110 */
[----:B------:R-:W-:-:S08]  /*12a0*/  DFMA R18, R18, R18, R18 ;  /* 0x000000121212722b */ /* 0x000fd00000000012 */
[----:B------:R-:W-:Y:S01]  /*12b0*/  DFMA R18, R16, R18, R16 ;  /* 0x000000121012722b */ /* 0x000fe20000000010 */
[----:B------:R-:W-:Y:S02]  /*12c0*/  FSEL R17, R0, R3, P0 ;  /* 0x0000000300117208 */ /* 0x000fe40000000000 */
[----:B------:R-:W-:-:S05]  /*12d0*/  @P1 LOP3.LUT R17, R3, 0x80000, RZ, 0xfc, !PT ;  /* 0x0008000003111812 */ /* 0x000fca00078efcff */
[----:B------:R-:W-:Y:S01]  /*12e0*/  DFMA R12, -R10, R18, 1 ;  /* 0x3ff000000a0c742b */ /* 0x000fe20000000112 */
[----:B------:R-:W-:-:S06]  /*12f0*/  IMAD.MOV.U32 R3, RZ, RZ, R17 ;  /* 0x000000ffff037224 */ /* 0x000fcc00078e0011 */
[----:B------:R-:W-:Y:S02]  /*1300*/  DADD R22, R14, R2 ;  /* 0x000000000e167229 */ /* 0x000fe40000000002 */
[----:B------:R-:W-:-:S08]  /*1310*/  DFMA R12, R18, R12, R18 ;  /* 0x0000000c120c722b */ /* 0x000fd00000000012 */
[----:B------:R-:W-:Y:S01]  /*1320*/  DMUL R2, R22, R12 ;  /* 0x0000000c16027228 */ /* 0x000fe20000000000 */
[----:B------:R-:W-:-:S07]  /*1330*/  FSETP.GEU.AND P1, PT, |R23|, 6.5827683646048100446e-37, PT ;  /* 0x036000001700780b */ /* 0x000fce0003f2e200 */
[----:B------:R-:W-:-:S08]  /*1340*/  DFMA R14, -R10, R2, R22 ;  /* 0x000000020a0e722b */ /* 0x000fd00000000116 */
[----:B------:R-:W-:-:S10]  /*1350*/  DFMA R2, R12, R14, R2 ;  /* 0x0000000e0c02722b */ /* 0x000fd40000000002 */
[----:B------:R-:W-:-:S05]  /*1360*/  FFMA R0, RZ, R11, R3 ;  /* 0x0000000bff007223 */ /* 0x000fca0000000003 */
[----:B------:R-:W-:-:S13]  /*1370*/  FSETP.GT.AND P0, PT, |R0|, 1.469367938527859385e-39, PT ;  /* 0x001000000000780b */ /* 0x000fda0003f04200 */
[----:B------:R-:W-:Y:S05]  /*1380*/  @P0 BRA P1, `(.L_x_19) ;  /* 0x0000000000100947 */ /* 0x000fea0000800000 */
[----:B------:R-:W-:Y:S01]  /*1390*/  IMAD.MOV.U32 R20, RZ, RZ, R10 ;  /* 0x000000ffff147224 */ /* 0x000fe200078e000a */
[----:B------:R-:W-:Y:S01]  /*13a0*/  MOV R34, 0x13d0 ;  /* 0x000013d000227802 */ /* 0x000fe20000000f00 */
[----:B------:R-:W-:-:S07]  /*13b0*/  IMAD.MOV.U32 R21, RZ, RZ, R11 ;  /* 0x000000ffff157224 */ /* 0x000fce00078e000b */
[----:B------:R-:W-:Y:S05]  /*13c0*/  CALL.REL.NOINC `($__internal_0_$__cuda_sm20_div_rn_f64_full) ;  /* 0x0000000400ac7944 */ /* 0x000fea0003c00000 */
.L_x_19:
[----:B------:R-:W-:Y:S01]  /*13d0*/  ISETP.GT.AND P0, PT, R3, 0xfffff, PT ;  /* 0x000fffff0300780c */ /* 0x000fe20003f04270 */
[----:B------:R-:W-:Y:S02]  /*13e0*/  IMAD.MOV.U32 R10, RZ, RZ, R2 ;  /* 0x000000ffff0a7224 */ /* 0x000fe400078e0002 */
[----:B------:R-:W-:-:S10]  /*13f0*/  IMAD.MOV.U32 R11, RZ, RZ, R3 ;  /* 0x000000ffff0b7224 */ /* 0x000fd400078e0003 */
[----:B------:R-:W-:-:S10]  /*1400*/  @!P0 DMUL R10, R10, 1.80143985094819840000e+16 ;  /* 0x435000000a0a8828 */ /* 0x000fd40000000000 */
[----:B------:R-:W-:Y:S02]  /*1410*/  @!P0 IMAD.MOV.U32 R3, RZ, RZ, R11 ;  /* 0x000000ffff038224 */ /* 0x000fe400078e000b */
[----:B------:R-:W-:Y:S02]  /*1420*/  @!P0 IMAD.MOV.U32 R2, RZ, RZ, R10 ;  /* 0x000000ffff028224 */ /* 0x000fe400078e000a */
[----:B------:R-:W-:-:S05]  /*1430*/  VIADD R0, R3, 0xffffffff ;  /* 0xffffffff03007836 */ /* 0x000fca0000000000 */
[----:B------:R-:W-:Y:S01]  /*1440*/  ISETP.GT.U32.AND P1, PT, R0, 0x7feffffe, PT ;  /* 0x7feffffe0000780c */ /* 0x000fe20003f24070 */
[----:B------:R-:W-:Y:S02]  /*1450*/  IMAD.MOV.U32 R0, RZ, RZ, -0x3ff ;  /* 0xfffffc01ff007424 */ /* 0x000fe400078e00ff */
[----:B------:R-:W-:-:S10]  /*1460*/  @!P0 IMAD.MOV.U32 R0, RZ, RZ, -0x435 ;  /* 0xfffffbcbff008424 */ /* 0x000fd400078e00ff */
[----:B------:R-:W-:Y:S05]  /*1470*/  @P1 BRA `(.L_x_20) ;  /* 0x0000000400041947 */ /* 0x000fea0003800000 */
[----:B------:R-:W-:Y:S01]  /*1480*/  LOP3.LUT R10, R3, 0xfffff, RZ, 0xc0, !PT ;  /* 0x000fffff030a7812 */ /* 0x000fe200078ec0ff */
[----:B------:R-:W-:Y:S01]  /*1490*/  IMAD.MOV.U32 R12, RZ, RZ, RZ ;  /* 0x000000ffff0c7224 */ /* 0x000fe200078e00ff */
[----:B------:R-:W-:Y:S01]  /*14a0*/  UMOV UR4, 0x3ae80f1e ;  /* 0x3ae80f1e00047882 */ /* 0x000fe20000000000 */
[----:B------:R-:W-:Y:S01]  /*14b0*/  IMAD.MOV.U32 R20, RZ, RZ, -0x748574fc ;  /* 0x8b7a8b04ff147424 */ /* 0x000fe200078e00ff */
[----:B------:R-:W-:Y:S01]  /*14c0*/  LOP3.LUT R11, R10, 0x3ff00000, RZ, 0xfc, !PT ;  /* 0x3ff000000a0b7812 */ /* 0x000fe200078efcff */
[----:B------:R-:W-:Y:S01]  /*14d0*/  IMAD.MOV.U32 R10, RZ, RZ, R2 ;  /* 0x000000ffff0a7224 */ /* 0x000fe200078e0002 */
[----:B------:R-:W-:Y:S01]  /*14e0*/  UMOV UR5, 0x3eb1380b ;  /* 0x3eb1380b00057882 */ /* 0x000fe20000000000 */
[----:B------:R-:W-:Y:S01]  /*14f0*/  IMAD.MOV.U32 R21, RZ, RZ, 0x3ed0ee25 ;  /* 0x3ed0ee25ff157424 */ /* 0x000fe200078e00ff */
[----:B------:R-:W-:Y:S01]  /*1500*/  ISETP.GE.U32.AND P0, PT, R11, 0x3ff6a09f, PT ;  /* 0x3ff6a09f0b00780c */ /* 0x000fe20003f06070 */
[----:B------:R-:W-:Y:S01]  /*1510*/  IMAD.MOV.U32 R23, RZ, RZ, 0x43300000 ;  /* 0x43300000ff177424 */ /* 0x000fe200078e00ff */
[----:B------:R-:W-:Y:S01]  /*1520*/  LEA.HI R0, R3, R0, RZ, 0xc ;  /* 0x0000000003007211 */ /* 0x000fe200078f60ff */
[----:B------:R-:W-:Y:S01]  /*1530*/  UMOV UR8, 0x80000000 ;  /* 0x8000000000087882 */ /* 0x000fe20000000000 */
[----:B------:R-:W-:-:S09]  /*1540*/  UMOV UR9, 0x43300000 ;  /* 0x4330000000097882 */ /* 0x000fd20000000000 */
[----:B------:R-:W-:Y:S02]  /*1550*/  @P0 VIADD R13, R11, 0xfff00000 ;  /* 0xfff000000b0d0836 */ /* 0x000fe40000000000 */
[----:B------:R-:W-:Y:S02]  /*1560*/  @P0 VIADD R0, R0, 0x1 ;  /* 0x0000000100000836 */ /* 0x000fe40000000000 */
[----:B------:R-:W-:-:S03]  /*1570*/  @P0 IMAD.MOV.U32 R11, RZ, RZ, R13 ;  /* 0x000000ffff0b0224 */ /* 0x000fc600078e000d */
[----:B------:R-:W-:-:S03]  /*1580*/  LOP3.LUT R22, R0, 0x80000000, RZ, 0x3c, !PT ;  /* 0x8000000000167812 */ /* 0x000fc600078e3cff */
[C---:B------:R-:W-:Y:S02]  /*1590*/  DADD R18, R10.reuse, 1 ;  /* 0x3ff000000a127429 */ /* 0x040fe40000000000 */
[----:B------:R-:W-:-:S04]  /*15a0*/  DADD R10, R10, -1 ;  /* 0xbff000000a0a7429 */ /* 0x000fc80000000000 */
[----:B------:R-:W0:Y:S02]  /*15b0*/  MUFU.RCP64H R13, R19 ;  /* 0x00000013000d7308 */ /* 0x000e240000001800 */
[----:B0-----:R-:W-:-:S08]  /*15c0*/  DFMA R14, -R18, R12, 1 ;  /* 0x3ff00000120e742b */ /* 0x001fd0000000010c */
[----:B------:R-:W-:-:S08]  /*15d0*/  DFMA R14, R14, R14, R14 ;  /* 0x0000000e0e0e722b */ /* 0x000fd0000000000e */
[----:B------:R-:W-:-:S08]  /*15e0*/  DFMA R12, R12, R14, R12 ;  /* 0x0000000e0c0c722b */ /* 0x000fd0000000000c */
[----:B------:R-:W-:-:S08]  /*15f0*/  DMUL R14, R10, R12 ;  /* 0x0000000c0a0e7228 */ /* 0x000fd00000000000 */
[----:B------:R-:W-:-:S08]  /*1600*/  DFMA R14, R10, R12, R14 ;  /* 0x0000000c0a0e722b */ /* 0x000fd0000000000e */
[----:B------:R-:W-:Y:S02]  /*1610*/  DMUL R16, R14, R14 ;  /* 0x0000000e0e107228 */ /* 0x000fe40000000000 */
[----:B------:R-:W-:-:S06]  /*1620*/  DADD R2, R10, -R14 ;  /* 0x000000000a027229 */ /* 0x000fcc000000080e */
[----:B------:R-:W-:Y:S01]  /*1630*/  DFMA R18, R16, UR4, R20 ;  /* 0x0000000410127c2b */ /* 0x000fe20008000014 */
[----:B------:R-:W-:Y:S01]  /*1640*/  UMOV UR4, 0x9f02676f ;  /* 0x9f02676f00047882 */ /* 0x000fe20000000000 */
[----:B------:R-:W-:Y:S01]  /*1650*/  UMOV UR5, 0x3ef3b266 ;  /* 0x3ef3b26600057882 */ /* 0x000fe20000000000 */
[----:B------:R-:W-:Y:S02]  /*1660*/  DADD R20, R2, R2 ;  /* 0x0000000002147229 */ /* 0x000fe40000000002 */
[----:B------:R-:W-:Y:S01]  /*1670*/  DADD R2, R22, -UR8 ;  /* 0x8000000816027e29 */ /* 0x000fe20008000000 */
[----:B------:R-:W-:Y:S01]  /*1680*/  UMOV UR8, 0xfefa39ef ;  /* 0xfefa39ef00087882 */ /* 0x000fe20000000000 */
[----:B------:R-:W-:Y:S01]  /*1690*/  UMOV UR9, 0x3fe62e42 ;  /* 0x3fe62e4200097882 */ /* 0x000fe20000000000 */
[----:B------:R-:W-:Y:S01]  /*16a0*/  DFMA R18, R16, R18, UR4 ;  /* 0x0000000410127e2b */ /* 0x000fe20008000012 */
[----:B------:R-:W-:Y:S01]  /*16b0*/  UMOV UR4, 0xa9ab0956 ;  /* 0xa9ab095600047882 */ /* 0x000fe20000000000 */
[----:B------:R-:W-:Y:S01]  /*16c0*/  UMOV UR5, 0x3f1745cb ;  /* 0x3f1745cb00057882 */ /* 0x000fe20000000000 */
[----:B------:R-:W-:-:S02]  /*16d0*/  DFMA R20, R10, -R14, R20 ;  /* 0x8000000e0a14722b */ /* 0x000fc40000000014 */
[----:B------:R-:W-:-:S03]  /*16e0*/  DFMA R10, R2, UR8, R14 ;  /* 0x00000008020a7c2b */ /* 0x000fc6000800000e */
[----:B------:R-:W-:Y:S01]  /*16f0*/  DFMA R18, R16, R18, UR4 ;  /* 0x0000000410127e2b */ /* 0x000fe20008000012 */
[----:B------:R-:W-:Y:S01]  /*1700*/  UMOV UR4, 0x2d1b5154 ;  /* 0x2d1b515400047882 */ /* 0x000fe20000000000 */
[----:B------:R-:W-:Y:S01]  /*1710*/  UMOV UR5, 0x3f3c71c7 ;  /* 0x3f3c71c700057882 */ /* 0x000fe20000000000 */
[----:B------:R-:W-:-:S05]  /*1720*/  DMUL R20, R12, R20 ;  /* 0x000000140c147228 */ /* 0x000fca0000000000 */
[----:B------:R-:W-:Y:S01]  /*1730*/  DFMA R18, R16, R18, UR4 ;  /* 0x0000000410127e2b */ /* 0x000fe20008000012 */
[----:B------:R-:W-:Y:S01]  /*1740*/  UMOV UR4, 0x923be72d ;  /* 0x923be72d00047882 */ /* 0x000fe20000000000 */
[----:B------:R-:W-:-:S06]  /*1750*/  UMOV UR5, 0x3f624924 ;  /* 0x3f62492400057882 */ /* 0x000fcc0000000000 */
        /* <DEDUP_REMOVED lines=8> */
[----:B------:R-:W-:Y:S02]  /*17e0*/  UMOV UR5, 0x3fe62e42 ;  /* 0x3fe62e4200057882 */ /* 0x000fe40000000000 */
[----:B------:R-:W-:Y:S01]  /*17f0*/  DFMA R22, R2, -UR4, R10 ;  /* 0x8000000402167c2b */ /* 0x000fe2000800000a */
[----:B------:R-:W-:Y:S01]  /*1800*/  UMOV UR4, 0x3b39803f ;  /* 0x3b39803f00047882 */ /* 0x000fe20000000000 */
[----:B------:R-:W-:Y:S02]  /*1810*/  UMOV UR5, 0x3c7abc9e ;  /* 0x3c7abc9e00057882 */ /* 0x000fe40000000000 */
[----:B------:R-:W-:-:S04]  /*1820*/  DMUL R18, R16, R18 ;  /* 0x0000001210127228 */ /* 0x000fc80000000000 */
[----:B------:R-:W-:-:S04]  /*1830*/  DADD R22, -R14, R22 ;  /* 0x000000000e167229 */ /* 0x000fc80000000116 */
[----:B------:R-:W-:-:S08]  /*1840*/  DFMA R18, R14, R18, R20 ;  /* 0x000000120e12722b */ /* 0x000fd00000000014 */
[----:B------:R-:W-:-:S08]  /*1850*/  DADD R18, R18, -R22 ;  /* 0x0000000012127229 */ /* 0x000fd00000000816 */
[----:B------:R-:W-:-:S08]  /*1860*/  DFMA R18, R2, UR4, R18 ;  /* 0x0000000402127c2b */ /* 0x000fd00008000012 */
[----:B------:R-:W-:Y:S01]  /*1870*/  DADD R10, R10, R18 ;  /* 0x000000000a0a7229 */ /* 0x000fe20000000012 */
[----:B------:R-:W-:Y:S10]  /*1880*/  BRA `(.L_x_21) ;  /* 0x0000000000187947 */ /* 0x000ff40003800000 */
.L_x_20:
[----:B------:R-:W-:Y:S01]  /*1890*/  IMAD.MOV.U32 R2, RZ, RZ, 0x0 ;  /* 0x00000000ff027424 */ /* 0x000fe200078e00ff */
[----:B------:R-:W-:Y:S01]  /*18a0*/  LOP3.LUT P0, RZ, R11, 0x7fffffff, RZ, 0xc0, !PT ;  /* 0x7fffffff0bff7812 */ /* 0x000fe2000780c0ff */
[----:B------:R-:W-:-:S06]  /*18b0*/  IMAD.MOV.U32 R3, RZ, RZ, 0x7ff00000 ;  /* 0x7ff00000ff037424 */ /* 0x000fcc00078e00ff */
[----:B------:R-:W-:-:S10]  /*18c0*/  DFMA R2, R10, R2, +INF ;  /* 0x7ff000000a02742b */ /* 0x000fd40000000002 */
[----:B------:R-:W-:Y:S02]  /*18d0*/  FSEL R10, R2, RZ, P0 ;  /* 0x000000ff020a7208 */ /* 0x000fe40000000000 */
[----:B------:R-:W-:-:S07]  /*18e0*/  FSEL R11, R3, -QNAN , P0 ;  /* 0xfff00000030b7808 */ /* 0x000fce0000000000 */
.L_x_21:
[----:B------:R-:W-:Y:S02]  /*18f0*/  DSETP.GT.AND P0, PT, R4, RZ, PT ;  /* 0x000000ff0400722a */ /* 0x000fe40003f04000 */
[----:B------:R-:W-:-:S07]  /*1900*/  DMUL R10, R10, 0.5 ;  /* 0x3fe000000a0a7828 */ /* 0x000fce0000000000 */
[----:B------:R0:W-:Y:S05]  /*1910*/  STG.E.64 desc[UR6][R6.64+0x30], R10 ;  /* 0x0000300a06007986 */ /* 0x0001ea000c101b06 */
[----:B------:R-:W-:-:S07]  /*1920*/  @P0 DADD R2, -RZ, -R10 ;  /* 0x00000000ff020229 */ /* 0x000fce000000090a */
[----:B------:R0:W-:Y:S04]  /*1930*/  @P0 STG.E.64 desc[UR6][R6.64+0x30], R2 ;  /* 0x0000300206000986 */ /* 0x0001e8000c101b06 */
.L_x_18:
[----:B------:R-:W2:Y:S08]  /*1940*/  LDC R19, c[0x0][0x3b4] ;  /* 0x0000ed00ff137b82 */ /* 0x000eb00000000800 */
[----:B01----:R-:W2:Y:S02]  /*1950*/  LDC.64 R2, c[0x0][0x380] ;  /* 0x0000e000ff027b82 */ /* 0x003ea40000000a00 */
[----:B--2---:R-:W-:-:S05]  /*1960*/  IMAD.WIDE R18, R19, 0x40, R2 ;  /* 0x0000004013127825 */ /* 0x004fca00078e0202 */
[----:B------:R-:W2:Y:S04]  /*1970*/  LDG.E.64 R2, desc[UR6][R18.64+-0x40] ;  /* 0xffffc00612027981 */ /* 0x000ea8000c1e1b00 */
[----:B------:R-:W3:Y:S04]  /*1980*/  LDG.E.64 R4, desc[UR6][R18.64+-0x38] ;  /* 0xffffc80612047981 */ /* 0x000ee8000c1e1b00 */
[----:B------:R-:W4:Y:S04]  /*1990*/  LDG.E.64 R6, desc[UR6][R18.64+-0x30] ;  /* 0xffffd00612067981 */ /* 0x000f28000c1e1b00 */
[----:B------:R-:W5:Y:S04]  /*19a0*/  LDG.E.64 R10, desc[UR6][R18.64+-0x28] ;  /* 0xffffd806120a7981 */ /* 0x000f68000c1e1b00 */
[----:B------:R-:W5:Y:S04]  /*19b0*/  LDG.E.64 R12, desc[UR6][R18.64+-0x20] ;  /* 0xffffe006120c7981 */ /* 0x000f68000c1e1b00 */
[----:B------:R-:W5:Y:S04]  /*19c0*/  LDG.E.64 R14, desc[UR6][R18.64+-0x18] ;  /* 0xffffe806120e7981 */ /* 0x000f68000c1e1b00 */
[----:B------:R-:W5:Y:S04]  /*19d0*/  LDG.E.64 R16, desc[UR6][R18.64+-0x10] ;  /* 0xfffff00612107981 */ /* 0x000f68000c1e1b00 */
[----:B------:R-:W5:Y:S04]  /*19e0*/  LDG.E.64 R20, desc[UR6][R18.64+-0x8] ;  /* 0xfffff80612147981 */ /* 0x000f68000c1e1b00 */
[----:B--2---:R-:W-:Y:S04]  /*19f0*/  STG.E.64 desc[UR6][R8.64], R2 ;  /* 0x0000000208007986 */ /* 0x004fe8000c101b06 */
[----:B---3--:R-:W-:Y:S04]  /*1a00*/  STG.E.64 desc[UR6][R8.64+0x8], R4 ;  /* 0x0000080408007986 */ /* 0x008fe8000c101b06 */
[----:B----4-:R-:W-:Y:S04]  /*1a10*/  STG.E.64 desc[UR6][R8.64+0x10], R6 ;  /* 0x0000100608007986 */ /* 0x010fe8000c101b06 */
[----:B-----5:R-:W-:Y:S04]  /*1a20*/  STG.E.64 desc[UR6][R8.64+0x18], R10 ;  /* 0x0000180a08007986 */ /* 0x020fe8000c101b06 */
[----:B------:R-:W-:Y:S04]  /*1a30*/  STG.E.64 desc[UR6][R8.64+0x20], R12 ;  /* 0x0000200c08007986 */ /* 0x000fe8000c101b06 */
[----:B------:R-:W-:Y:S04]  /*1a40*/  STG.E.64 desc[UR6][R8.64+0x28], R14 ;  /* 0x0000280e08007986 */ /* 0x000fe8000c101b06 */
[----:B------:R-:W-:Y:S04]  /*1a50*/  STG.E.64 desc[UR6][R8.64+0x30], R16 ;  /* 0x0000301008007986 */ /* 0x000fe8000c101b06 */
[----:B------:R-:W-:Y:S01]  /*1a60*/  STG.E.64 desc[UR6][R8.64+0x38], R20 ;  /* 0x0000381408007986 */ /* 0x000fe2000c101b06 */
[----:B------:R-:W-:Y:S05]  /*1a70*/  EXIT ;  /* 0x000000000000794d */ /* 0x000fea0003800000 */
        .weak           $__internal_0_$__cuda_sm20_div_rn_f64_full
        .type           $__internal_0_$__cuda_sm20_div_rn_f64_full,@function
        .size           $__internal_0_$__cuda_sm20_div_rn_f64_full,(.L_x_57 - $__internal_0_$__cuda_sm20_div_rn_f64_full)
$__internal_0_$__cuda_sm20_div_rn_f64_full:
[C---:B------:R-:W-:Y:S01]  /*1a80*/  FSETP.GEU.AND P0, PT, |R21|.reuse, 1.469367938527859385e-39, PT ;  /* 0x001000001500780b */ /* 0x040fe20003f0e200 */
[----:B------:R-:W-:Y:S01]  /*1a90*/  IMAD.MOV.U32 R26, RZ, RZ, 0x1 ;  /* 0x00000001ff1a7424 */ /* 0x000fe200078e00ff */
[C---:B------:R-:W-:Y:S01]  /*1aa0*/  LOP3.LUT R2, R21.reuse, 0x800fffff, RZ, 0xc0, !PT ;  /* 0x800fffff15027812 */ /* 0x040fe200078ec0ff */
[----:B------:R-:W-:Y:S01]  /*1ab0*/  IMAD.MOV.U32 R0, RZ, RZ, 0x1ca00000 ;  /* 0x1ca00000ff007424 */ /* 0x000fe200078e00ff */
[----:B------:R-:W-:Y:S02]  /*1ac0*/  LOP3.LUT R33, R21, 0x7ff00000, RZ, 0xc0, !PT ;  /* 0x7ff0000015217812 */ /* 0x000fe400078ec0ff */
[----:B------:R-:W-:Y:S01]  /*1ad0*/  LOP3.LUT R3, R2, 0x3ff00000, RZ, 0xfc, !PT ;  /* 0x3ff0000002037812 */ /* 0x000fe200078efcff */
[----:B------:R-:W-:Y:S01]  /*1ae0*/  IMAD.MOV.U32 R2, RZ, RZ, R20 ;  /* 0x000000ffff027224 */ /* 0x000fe200078e0014 */
[----:B------:R-:W-:-:S04]  /*1af0*/  LOP3.LUT R32, R23, 0x7ff00000, RZ, 0xc0, !PT ;  /* 0x7ff0000017207812 */ /* 0x000fc800078ec0ff */
[----:B------:R-:W-:Y:S01]  /*1b00*/  ISETP.GE.U32.AND P2, PT, R32, R33, PT ;  /* 0x000000212000720c */ /* 0x000fe20003f46070 */
[----:B------:R-:W-:Y:S01]  /*1b10*/  @!P0 DMUL R2, R20, 8.98846567431157953865e+307 ;  /* 0x7fe0000014028828 */ /* 0x000fe20000000000 */
[----:B------:R-:W-:-:S05]  /*1b20*/  IMAD.MOV.U32 R35, RZ, RZ, R32 ;  /* 0x000000ffff237224 */ /* 0x000fca00078e0020 */
[----:B------:R-:W0:Y:S02]  /*1b30*/  MUFU.RCP64H R27, R3 ;  /* 0x00000003001b7308 */ /* 0x000e240000001800 */
[----:B0-----:R-:W-:-:S08]  /*1b40*/  DFMA R24, R26, -R2, 1 ;  /* 0x3ff000001a18742b */ /* 0x001fd00000000802 */
[----:B------:R-:W-:-:S08]  /*1b50*/  DFMA R24, R24, R24, R24 ;  /* 0x000000181818722b */ /* 0x000fd00000000018 */
[----:B------:R-:W-:Y:S01]  /*1b60*/  DFMA R26, R26, R24, R26 ;  /* 0x000000181a1a722b */ /* 0x000fe2000000001a */
[----:B------:R-:W-:Y:S01]  /*1b70*/  SEL R25, R0, 0x63400000, !P2 ;  /* 0x6340000000197807 */ /* 0x000fe20005000000 */
[----:B------:R-:W-:Y:S01]  /*1b80*/  IMAD.MOV.U32 R24, RZ, RZ, R22 ;  /* 0x000000ffff187224 */ /* 0x000fe200078e0016 */
[----:B------:R-:W-:Y:S02]  /*1b90*/  FSETP.GEU.AND P2, PT, |R23|, 1.469367938527859385e-39, PT ;  /* 0x001000001700780b */ /* 0x000fe40003f4e200 */
[----:B------:R-:W-:-:S03]  /*1ba0*/  LOP3.LUT R25, R25, 0x800fffff, R23, 0xf8, !PT ;  /* 0x800fffff19197812 */ /* 0x000fc600078ef817 */
[----:B------:R-:W-:-:S08]  /*1bb0*/  DFMA R28, R26, -R2, 1 ;  /* 0x3ff000001a1c742b */ /* 0x000fd00000000802 */
[----:B------:R-:W-:Y:S01]  /*1bc0*/  DFMA R26, R26, R28, R26 ;  /* 0x0000001c1a1a722b */ /* 0x000fe2000000001a */
[----:B------:R-:W-:Y:S10]  /*1bd0*/  @P2 BRA `(.L_x_22) ;  /* 0x0000000000202947 */ /* 0x000ff40003800000 */
[----:B------:R-:W-:Y:S01]  /*1be0*/  LOP3.LUT R29, R21, 0x7ff00000, RZ, 0xc0, !PT ;  /* 0x7ff00000151d7812 */ /* 0x000fe200078ec0ff */
[----:B------:R-:W-:-:S03]  /*1bf0*/  IMAD.MOV.U32 R28, RZ, RZ, RZ ;  /* 0x000000ffff1c7224 */ /* 0x000fc600078e00ff */
[----:B------:R-:W-:-:S04]  /*1c00*/  ISETP.GE.U32.AND P2, PT, R32, R29, PT ;  /* 0x0000001d2000720c */ /* 0x000fc80003f46070 */
[----:B------:R-:W-:-:S04]  /*1c10*/  SEL R29, R0, 0x63400000, !P2 ;  /* 0x63400000001d7807 */ /* 0x000fc80005000000 */
[----:B------:R-:W-:-:S04]  /*1c20*/  LOP3.LUT R29, R29, 0x80000000, R23, 0xf8, !PT ;  /* 0x800000001d1d7812 */ /* 0x000fc800078ef817 */
[----:B------:R-:W-:-:S06]  /*1c30*/  LOP3.LUT R29, R29, 0x100000, RZ, 0xfc, !PT ;  /* 0x001000001d1d7812 */ /* 0x000fcc00078efcff */
[----:B------:R-:W-:-:S10]  /*1c40*/  DFMA R24, R24, 2, -R28 ;  /* 0x400000001818782b */ /* 0x000fd4000000081c */
[----:B------:R-:W-:-:S07]  /*1c50*/  LOP3.LUT R35, R25, 0x7ff00000, RZ, 0xc0, !PT ;  /* 0x7ff0000019237812 */ /* 0x000fce00078ec0ff */
.L_x_22:
[----:B------:R-:W-:Y:S01]  /*1c60*/  DMUL R28, R26, R24 ;  /* 0x000000181a1c7228 */ /* 0x000fe20000000000 */
[----:B------:R-:W-:-:S07]  /*1c70*/  @!P0 LOP3.LUT R33, R3, 0x7ff00000, RZ, 0xc0, !PT ;  /* 0x7ff0000003218812 */ /* 0x000fce00078ec0ff */
[----:B------:R-:W-:-:S08]  /*1c80*/  DFMA R30, R28, -R2, R24 ;  /* 0x800000021c1e722b */ /* 0x000fd00000000018 */
[----:B------:R-:W-:Y:S01]  /*1c90*/  DFMA R30, R26, R30, R28 ;  /* 0x0000001e1a1e722b */ /* 0x000fe2000000001c */
[----:B------:R-:W-:-:S05]  /*1ca0*/  VIADD R26, R35, 0xffffffff ;  /* 0xffffffff231a7836 */ /* 0x000fca0000000000 */
[----:B------:R-:W-:Y:S01]  /*1cb0*/  ISETP.GT.U32.AND P0, PT, R26, 0x7feffffe, PT ;  /* 0x7feffffe1a00780c */ /* 0x000fe20003f04070 */
[----:B------:R-:W-:-:S05]  /*1cc0*/  VIADD R26, R33, 0xffffffff ;  /* 0xffffffff211a7836 */ /* 0x000fca0000000000 */
[----:B------:R-:W-:-:S13]  /*1cd0*/  ISETP.GT.U32.OR P0, PT, R26, 0x7feffffe, P0 ;  /* 0x7feffffe1a00780c */ /* 0x000fda0000704470 */
[----:B------:R-:W-:Y:S05]  /*1ce0*/  @P0 BRA `(.L_x_23) ;  /* 0x00000000006c0947 */ /* 0x000fea0003800000 */
[----:B------:R-:W-:-:S04]  /*1cf0*/  LOP3.LUT R23, R21, 0x7ff00000, RZ, 0xc0, !PT ;  /* 0x7ff0000015177812 */ /* 0x000fc800078ec0ff */
[CC--:B------:R-:W-:Y:S02]  /*1d00*/  VIADDMNMX R22, R32.reuse, -R23.reuse, 0xb9600000, !PT ;  /* 0xb960000020167446 */ /* 0x0c0fe40007800917 */
[----:B------:R-:W-:Y:S02]  /*1d10*/  ISETP.GE.U32.AND P0, PT, R32, R23, PT ;  /* 0x000000172000720c */ /* 0x000fe40003f06070 */
[----:B------:R-:W-:Y:S02]  /*1d20*/  VIMNMX R22, PT, PT, R22, 0x46a00000, PT ;  /* 0x46a0000016167848 */ /* 0x000fe40003fe0100 */
[----:B------:R-:W-:-:S05]  /*1d30*/  SEL R23, R0, 0x63400000, !P0 ;  /* 0x6340000000177807 */ /* 0x000fca0004000000 */
[----:B------:R-:W-:Y:S02]  /*1d40*/  IMAD.IADD R0, R22, 0x1, -R23 ;  /* 0x0000000116007824 */ /* 0x000fe400078e0a17 */
[----:B------:R-:W-:Y:S02]  /*1d50*/  IMAD.MOV.U32 R22, RZ, RZ, RZ ;  /* 0x000000ffff167224 */ /* 0x000fe400078e00ff */
[----:B------:R-:W-:-:S06]  /*1d60*/  VIADD R23, R0, 0x7fe00000 ;  /* 0x7fe0000000177836 */ /* 0x000fcc0000000000 */
[----:B------:R-:W-:-:S10]  /*1d70*/  DMUL R26, R30, R22 ;  /* 0x000000161e1a7228 */ /* 0x000fd40000000000 */
[----:B------:R-:W-:-:S13]  /*1d80*/  FSETP.GTU.AND P0, PT, |R27|, 1.469367938527859385e-39, PT ;  /* 0x001000001b00780b */ /* 0x000fda0003f0c200 */
[----:B------:R-:W-:Y:S05]  /*1d90*/  @P0 BRA `(.L_x_24) ;  /* 0x0000000000940947 */ /* 0x000fea0003800000 */
[----:B------:R-:W-:Y:S01]  /*1da0*/  DFMA R2, R30, -R2, R24 ;  /* 0x800000021e02722b */ /* 0x000fe20000000018 */
[----:B------:R-:W-:-:S09]  /*1db0*/  IMAD.MOV.U32 R22, RZ, RZ, RZ ;  /* 0x000000ffff167224 */ /* 0x000fd200078e00ff */
[C---:B------:R-:W-:Y:S02]  /*1dc0*/  FSETP.NEU.AND P0, PT, R3.reuse, RZ, PT ;  /* 0x000000ff0300720b */ /* 0x040fe40003f0d000 */
[----:B------:R-:W-:-:S04]  /*1dd0*/  LOP3.LUT R21, R3, 0x80000000, R21, 0x48, !PT ;  /* 0x8000000003157812 */ /* 0x000fc800078e4815 */
[----:B------:R-:W-:-:S07]  /*1de0*/  LOP3.LUT R23, R21, R23, RZ, 0xfc, !PT ;  /* 0x0000001715177212 */ /* 0x000fce00078efcff */
[----:B------:R-:W-:Y:S05]  /*1df0*/  @!P0 BRA `(.L_x_24) ;  /* 0x00000000007c8947 */ /* 0x000fea0003800000 */
[----:B------:R-:W-:Y:S01]  /*1e00*/  IMAD.MOV R3, RZ, RZ, -R0 ;  /* 0x000000ffff037224 */ /* 0x000fe200078e0a00 */
[----:B------:R-:W-:Y:S01]  /*1e10*/  DMUL.RP R22, R30, R22 ;  /* 0x000000161e167228 */ /* 0x000fe20000008000 */
[----:B------:R-:W-:-:S06]  /*1e20*/  IMAD.MOV.U32 R2, RZ, RZ, RZ ;  /* 0x000000ffff027224 */ /* 0x000fcc00078e00ff */
[----:B------:R-:W-:-:S03]  /*1e30*/  DFMA R2, R26, -R2, R30 ;  /* 0x800000021a02722b */ /* 0x000fc6000000001e */
[----:B------:R-:W-:-:S03]  /*1e40*/  LOP3.LUT R21, R23, R21, RZ, 0x3c, !PT ;  /* 0x0000001517157212 */ /* 0x000fc600078e3cff */
[----:B------:R-:W-:-:S04]  /*1e50*/  IADD3 R2, PT, PT, -R0, -0x43300000, RZ ;  /* 0xbcd0000000027810 */ /* 0x000fc80007ffe1ff */
[----:B------:R-:W-:-:S04]  /*1e60*/  FSETP.NEU.AND P0, PT, |R3|, R2, PT ;  /* 0x000000020300720b */ /* 0x000fc80003f0d200 */
[----:B------:R-:W-:Y:S02]  /*1e70*/  FSEL R26, R22, R26, !P0 ;  /* 0x0000001a161a7208 */ /* 0x000fe40004000000 */
[----:B------:R-:W-:Y:S01]  /*1e80*/  FSEL R27, R21, R27, !P0 ;  /* 0x0000001b151b7208 */ /* 0x000fe20004000000 */
[----:B------:R-:W-:Y:S06]  /*1e90*/  BRA `(.L_x_24) ;  /* 0x0000000000547947 */ /* 0x000fec0003800000 */
.L_x_23:
[----:B------:R-:W-:-:S14]  /*1ea0*/  DSETP.NAN.AND P0, PT, R22, R22, PT ;  /* 0x000000161600722a */ /* 0x000fdc0003f08000 */
[----:B------:R-:W-:Y:S05]  /*1eb0*/  @P0 BRA `(.L_x_25) ;  /* 0x0000000000440947 */ /* 0x000fea0003800000 */
[----:B------:R-:W-:-:S14]  /*1ec0*/  DSETP.NAN.AND P0, PT, R20, R20, PT ;  /* 0x000000141400722a */ /* 0x000fdc0003f08000 */
[----:B------:R-:W-:Y:S05]  /*1ed0*/  @P0 BRA `(.L_x_26) ;  /* 0x0000000000300947 */ /* 0x000fea0003800000 */
[----:B------:R-:W-:Y:S01]  /*1ee0*/  ISETP.NE.AND P0, PT, R35, R33, PT ;  /* 0x000000212300720c */ /* 0x000fe20003f05270 */
[----:B------:R-:W-:Y:S02]  /*1ef0*/  IMAD.MOV.U32 R26, RZ, RZ, 0x0 ;  /* 0x00000000ff1a7424 */ /* 0x000fe400078e00ff */
[----:B------:R-:W-:-:S10]  /*1f00*/  IMAD.MOV.U32 R27, RZ, RZ, -0x80000 ;  /* 0xfff80000ff1b7424 */ /* 0x000fd400078e00ff */
[----:B------:R-:W-:Y:S05]  /*1f10*/  @!P0 BRA `(.L_x_24) ;  /* 0x0000000000348947 */ /* 0x000fea0003800000 */
[----:B------:R-:W-:Y:S02]  /*1f20*/  ISETP.NE.AND P0, PT, R35, 0x7ff00000, PT ;  /* 0x7ff000002300780c */ /* 0x000fe40003f05270 */
[----:B------:R-:W-:Y:S02]  /*1f30*/  LOP3.LUT R27, R23, 0x80000000, R21, 0x48, !PT ;  /* 0x80000000171b7812 */ /* 0x000fe400078e4815 */
[----:B------:R-:W-:-:S13]  /*1f40*/  ISETP.EQ.OR P0, PT, R33, RZ, !P0 ;  /* 0x000000ff2100720c */ /* 0x000fda0004702670 */
[----:B------:R-:W-:Y:S01]  /*1f50*/  @P0 LOP3.LUT R0, R27, 0x7ff00000, RZ, 0xfc, !PT ;  /* 0x7ff000001b000812 */ /* 0x000fe200078efcff */
[----:B------:R-:W-:Y:S02]  /*1f60*/  @!P0 IMAD.MOV.U32 R26, RZ, RZ, RZ ;  /* 0x000000ffff1a8224 */ /* 0x000fe400078e00ff */
[----:B------:R-:W-:Y:S02]  /*1f70*/  @P0 IMAD.MOV.U32 R26, RZ, RZ, RZ ;  /* 0x000000ffff1a0224 */ /* 0x000fe400078e00ff */
[----:B------:R-:W-:Y:S01]  /*1f80*/  @P0 IMAD.MOV.U32 R27, RZ, RZ, R0 ;  /* 0x000000ffff1b0224 */ /* 0x000fe200078e0000 */
[----:B------:R-:W-:Y:S06]  /*1f90*/  BRA `(.L_x_24) ;  /* 0x0000000000147947 */ /* 0x000fec0003800000 */
.L_x_26:
[----:B------:R-:W-:Y:S01]  /*1fa0*/  LOP3.LUT R27, R21, 0x80000, RZ, 0xfc, !PT ;  /* 0x00080000151b7812 */ /* 0x000fe200078efcff */
[----:B------:R-:W-:Y:S01]  /*1fb0*/  IMAD.MOV.U32 R26, RZ, RZ, R20 ;  /* 0x000000ffff1a7224 */ /* 0x000fe200078e0014 */
[----:B------:R-:W-:Y:S06]  /*1fc0*/  BRA `(.L_x_24) ;  /* 0x0000000000087947 */ /* 0x000fec0003800000 */
.L_x_25:
[----:B------:R-:W-:Y:S01]  /*1fd0*/  LOP3.LUT R27, R23, 0x80000, RZ, 0xfc, !PT ;  /* 0x00080000171b7812 */ /* 0x000fe200078efcff */
[----:B------:R-:W-:-:S07]  /*1fe0*/  IMAD.MOV.U32 R26, RZ, RZ, R22 ;  /* 0x000000ffff1a7224 */ /* 0x000fce00078e0016 */
.L_x_24:
[----:B------:R-:W-:Y:S02]  /*1ff0*/  IMAD.MOV.U32 R35, RZ, RZ, 0x0 ;  /* 0x00000000ff237424 */ /* 0x000fe400078e00ff */
[----:B------:R-:W-:Y:S02]  /*2000*/  IMAD.MOV.U32 R2, RZ, RZ, R26 ;  /* 0x000000ffff027224 */ /* 0x000fe400078e001a */
[----:B------:R-:W-:Y:S01]  /*2010*/  IMAD.MOV.U32 R3, RZ, RZ, R27 ;  /* 0x000000ffff037224 */ /* 0x000fe200078e001b */
[----:B------:R-:W-:Y:S06]  /*2020*/  RET.REL.NODEC R34 `(_Z16reduction_blocksP9PseudoJetPdS1_PiS2_S2_ii) ;  /* 0xffffffdc22f47950 */ /* 0x000fec0003c3ffff */
.L_x_27:
        /* <DEDUP_REMOVED lines=13> */
.L_x_57:


//--------------------- .text._Z13reduction_minP9PseudoJetPdS1_PiS2_S2_ii --------------------------
	.section	.text._Z13reduction_minP9PseudoJetPdS1_PiS2_S2_ii,"ax",@progbits
	.align	128
        .global         _Z13reduction_minP9PseudoJetPdS1_PiS2_S2_ii
        .type           _Z13reduction_minP9PseudoJetPdS1_PiS2_S2_ii,@function
        .size           _Z13reduction_minP9PseudoJetPdS1_PiS2_S2_ii,(.L_x_62 - _Z13reduction_minP9PseudoJetPdS1_PiS2_S2_ii)
        .other          _Z13reduction_minP9PseudoJetPdS1_PiS2_S2_ii,@"STO_CUDA_ENTRY STV_DEFAULT"
_Z13reduction_minP9PseudoJetPdS1_PiS2_S2_ii:
.text._Z13reduction_minP9PseudoJetPdS1_PiS2_S2_ii:
        /* <DEDUP_REMOVED lines=10> */
[----:B------:R-:W1:Y:S01]  /*00a0*/  LDCU.64 UR6, c[0x0][0x358] ;  /* 0x00006b00ff0677ac */ /* 0x000e620008000a00 */
[----:B0-----:R-:W-:-:S06]  /*00b0*/  IMAD.WIDE.U32 R2, R4, 0x8, R2 ;  /* 0x0000000804027825 */ /* 0x001fcc00078e0002 */
[----:B-1----:R-:W2:Y:S01]  /*00c0*/  LDG.E.64 R2, desc[UR6][R2.64] ;  /* 0x0000000602027981 */ /* 0x002ea2000c1e1b00 */
[----:B------:R-:W-:Y:S02]  /*00d0*/  MOV R7, 0x400 ;  /* 0x0000040000077802 */ /* 0x000fe40000000f00 */
[----:B------:R-:W-:Y:S01]  /*00e0*/  ISETP.GE.U32.AND P0, PT, R6, 0x2, PT ;  /* 0x000000020600780c */ /* 0x000fe20003f06070 */
[----:B------:R-:W0:Y:S02]  /*00f0*/  S2R R8, SR_CgaCtaId ;  /* 0x0000000000087919 */ /* 0x000e240000008800 */
[----:B0-----:R-:W-:-:S05]  /*0100*/  LEA R7, R8, R7, 0x18 ;  /* 0x0000000708077211 */ /* 0x001fca00078ec0ff */
[----:B------:R-:W-:Y:S01]  /*0110*/  IMAD R14, R6, 0x8, R7 ;  /* 0x00000008060e7824 */ /* 0x000fe200078e0207 */
[----:B------:R-:W-:-:S03]  /*0120*/  LEA R7, R5, R7, 0x3 ;  /* 0x0000000705077211 */ /* 0x000fc600078e18ff */
[----:B------:R-:W-:Y:S02]  /*0130*/  IMAD R15, R5, 0x4, R14 ;  /* 0x00000004050f7824 */ /* 0x000fe400078e020e */
[----:B--2---:R0:W-:Y:S04]  /*0140*/  STS.64 [R7], R2 ;  /* 0x0000000207007388 */ /* 0x0041e80000000a00 */
[----:B------:R0:W-:Y:S01]  /*0150*/  STS [R15], R4 ;  /* 0x000000040f007388 */ /* 0x0001e20000000800 */
[----:B------:R-:W-:Y:S06]  /*0160*/  BAR.SYNC.DEFER_BLOCKING 0x0 ;  /* 0x0000000000007b1d */ /* 0x000fec0000010000 */
[----:B------:R-:W-:Y:S05]  /*0170*/  @!P0 BRA `(.L_x_28) ;  /* 0x0000000000688947 */ /* 0x000fea0003800000 */
[----:B0-----:R-:W0:Y:S01]  /*0180*/  LDC.64 R2, c[0x0][0x3a8] ;  /* 0x0000ea00ff027b82 */ /* 0x001e220000000a00 */
[----:B------:R-:W1:Y:S01]  /*0190*/  LDCU UR5, c[0x0][0x3b0] ;  /* 0x00007600ff0577ac */ /* 0x000e620008000800 */
[----:B------:R-:W2:Y:S02]  /*01a0*/  LDCU UR4, c[0x0][0x3b4] ;  /* 0x00007680ff0477ac */ /* 0x000ea40008000800 */
.L_x_31:
[--C-:B------:R-:W-:Y:S01]  /*01b0*/  IMAD.MOV.U32 R16, RZ, RZ, R6.reuse ;  /* 0x000000ffff107224 */ /* 0x100fe200078e0006 */
[----:B------:R-:W-:Y:S01]  /*01c0*/  SHF.R.U32.HI R6, RZ, 0x1, R6 ;  /* 0x00000001ff067819 */ /* 0x000fe20000011606 */
[----:B------:R-:W-:Y:S03]  /*01d0*/  BSSY.RECONVERGENT B0, `(.L_x_29) ;  /* 0x0000011000007945 */ /* 0x000fe60003800200 */
[----:B------:R-:W-:-:S04]  /*01e0*/  IADD3 R8, PT, PT, R4, R6, RZ ;  /* 0x0000000604087210 */ /* 0x000fc80007ffe0ff */
[----:B-1----:R-:W-:-:S04]  /*01f0*/  ISETP.GE.U32.AND P0, PT, R8, UR5, PT ;  /* 0x0000000508007c0c */ /* 0x002fc8000bf06070 */
[----:B------:R-:W-:-:S13]  /*0200*/  ISETP.GE.U32.OR P0, PT, R5, R6, P0 ;  /* 0x000000060500720c */ /* 0x000fda0000706470 */
[----:B------:R-:W-:Y:S05]  /*0210*/  @P0 BRA `(.L_x_30) ;  /* 0x0000000000300947 */ /* 0x000fea0003800000 */
[C---:B------:R-:W-:Y:S01]  /*0220*/  IMAD R17, R6.reuse, 0x4, R15 ;  /* 0x0000000406117824 */ /* 0x040fe200078e020f */
[----:B------:R-:W-:Y:S01]  /*0230*/  LEA R12, R6, R7, 0x3 ;  /* 0x00000007060c7211 */ /* 0x000fe200078e18ff */
[----:B------:R-:W-:Y:S04]  /*0240*/  LDS.64 R10, [R7] ;  /* 0x00000000070a7984 */ /* 0x000fe80000000a00 */
[----:B------:R-:W0:Y:S04]  /*0250*/  LDS R9, [R17] ;  /* 0x0000000011097984 */ /* 0x000e280000000800 */
[----:B------:R-:W1:Y:S01]  /*0260*/  LDS.64 R12, [R12] ;  /* 0x000000000c0c7984 */ /* 0x000e620000000a00 */
[----:B0-----:R-:W-:-:S06]  /*0270*/  IMAD.WIDE R8, R9, 0x4, R2 ;  /* 0x0000000409087825 */ /* 0x001fcc00078e0202 */
[----:B------:R-:W2:Y:S02]  /*0280*/  LDG.E R8, desc[UR6][R8.64] ;  /* 0x0000000608087981 */ /* 0x000ea4000c1e1900 */
[----:B--2---:R-:W-:-:S13]  /*0290*/  ISETP.GE.AND P0, PT, R8, UR4, PT ;  /* 0x0000000408007c0c */ /* 0x004fda000bf06270 */
[----:B-1----:R-:W-:-:S14]  /*02a0*/  DSETP.LEU.OR P0, PT, R10, R12, P0 ;  /* 0x0000000c0a00722a */ /* 0x002fdc000070b400 */
[----:B------:R-:W-:Y:S04]  /*02b0*/  @!P0 STS.64 [R7], R12 ;  /* 0x0000000c07008388 */ /* 0x000fe80000000a00 */
[----:B------:R-:W0:Y:S04]  /*02c0*/  @!P0 LDS R10, [R17] ;  /* 0x00000000110a8984 */ /* 0x000e280000000800 */
[----:B0-----:R1:W-:Y:S02]  /*02d0*/  @!P0 STS [R15], R10 ;  /* 0x0000000a0f008388 */ /* 0x0013e40000000800 */
.L_x_30:
[----:B--2---:R-:W-:Y:S05]  /*02e0*/  BSYNC.RECONVERGENT B0 ;  /* 0x0000000000007941 */ /* 0x004fea0003800200 */
.L_x_29:
[----:B------:R-:W-:Y:S01]  /*02f0*/  BAR.SYNC.DEFER_BLOCKING 0x0 ;  /* 0x0000000000007b1d */ /* 0x000fe20000010000 */
[----:B------:R-:W-:-:S13]  /*0300*/  ISETP.GT.U32.AND P0, PT, R16, 0x3, PT ;  /* 0x000000031000780c */ /* 0x000fda0003f04070 */
[----:B------:R-:W-:Y:S05]  /*0310*/  @P0 BRA `(.L_x_31) ;  /* 0xfffffffc00a40947 */ /* 0x000fea000383ffff */
.L_x_28:
[----:B------:R-:W-:-:S13]  /*0320*/  ISETP.NE.AND P0, PT, R5, RZ, PT ;  /* 0x000000ff0500720c */ /* 0x000fda0003f05270 */
[----:B------:R-:W-:Y:S05]  /*0330*/  @P0 EXIT ;  /* 0x000000000000094d */ /* 0x000fea0003800000 */
[----:B------:R-:W2:Y:S01]  /*0340*/  S2UR UR5, SR_CgaCtaId ;  /* 0x00000000000579c3 */ /* 0x000ea20000008800 */
[----:B------:R-:W-:Y:S01]  /*0350*/  UMOV UR4, 0x400 ;  /* 0x0000040000047882 */ /* 0x000fe20000000000 */
[----:B------:R-:W-:Y:S06]  /*0360*/  LDS R9, [R14] ;  /* 0x000000000e097984 */ /* 0x000fec0000000800 */
[----:B0-----:R-:W0:Y:S08]  /*0370*/  LDC.64 R4, c[0x0][0x390] ;  /* 0x0000e400ff047b82 */ /* 0x001e300000000a00 */
[----:B------:R-:W3:Y:S01]  /*0380*/  LDC.64 R6, c[0x0][0x398] ;  /* 0x0000e600ff067b82 */ /* 0x000ee20000000a00 */
[----:B--2---:R-:W-:Y:S01]  /*0390*/  ULEA UR4, UR5, UR4, 0x18 ;  /* 0x0000000405047291 */ /* 0x004fe2000f8ec0ff */
[----:B0-----:R-:W-:-:S08]  /*03a0*/  IMAD.WIDE.U32 R4, R0, 0x8, R4 ;  /* 0x0000000800047825 */ /* 0x001fd000078e0004 */
[----:B------:R-:W0:Y:S01]  /*03b0*/  LDS.64 R2, [UR4] ;  /* 0x00000004ff027984 */ /* 0x000e220008000a00 */
[----:B---3--:R-:W-:-:S03]  /*03c0*/  IMAD.WIDE.U32 R6, R0, 0x4, R6 ;  /* 0x0000000400067825 */ /* 0x008fc600078e0006 */
[----:B0-----:R-:W-:Y:S04]  /*03d0*/  STG.E.64 desc[UR6][R4.64], R2 ;  /* 0x0000000204007986 */ /* 0x001fe8000c101b06 */
[----:B------:R-:W-:Y:S01]  /*03e0*/  STG.E desc[UR6][R6.64], R9 ;  /* 0x0000000906007986 */ /* 0x000fe2000c101906 */
[----:B------:R-:W-:Y:S05]  /*03f0*/  EXIT ;  /* 0x000000000000794d */ /* 0x000fea0003800000 */
.L_x_32:
        /* <DEDUP_REMOVED lines=16> */
.L_x_62:


//--------------------- .text._Z13set_distancesP9PseudoJetPdPiS2_S2_i --------------------------
	.section	.text._Z13set_distancesP9PseudoJetPdPiS2_S2_i,"ax",@progbits
	.align	128
        .global         _Z13set_distancesP9PseudoJetPdPiS2_S2_i
        .type           _Z13set_distancesP9PseudoJetPdPiS2_S2_i,@function
        .size           _Z13set_distancesP9PseudoJetPdPiS2_S2_i,(.L_x_58 - _Z13set_distancesP9PseudoJetPdPiS2_S2_i)
        .other          _Z13set_distancesP9PseudoJetPdPiS2_S2_i,@"STO_CUDA_ENTRY STV_DEFAULT"
_Z13set_distancesP9PseudoJetPdPiS2_S2_i:
.text._Z13set_distancesP9PseudoJetPdPiS2_S2_i:
[----:B------:R-:W-:Y:S01]  /*0000*/  LDC R1, c[0x0][0x37c] ;  /* 0x0000df00ff017b82 */ /* 0x000fe20000000800 */
[----:B------:R-:W0:Y:S01]  /*0010*/  S2R R0, SR_CTAID.X ;  /* 0x0000000000007919 */ /* 0x000e220000002500 */
[----:B------:R-:W1:Y:S01]  /*0020*/  LDCU UR4, c[0x0][0x3a8] ;  /* 0x00007500ff0477ac */ /* 0x000e620008000800 */
[----:B------:R-:W0:Y:S01]  /*0030*/  S2R R3, SR_TID.X ;  /* 0x0000000000037919 */ /* 0x000e220000002100 */
[----:B------:R-:W0:Y:S01]  /*0040*/  LDCU UR5, c[0x0][0x360] ;  /* 0x00006c00ff0577ac */ /* 0x000e220008000800 */
[----:B-1----:R-:W-:-:S04]  /*0050*/  UIMAD UR4, UR4, UR4, UR4 ;  /* 0x00000004040472a4 */ /* 0x002fc8000f8e0204 */
[----:B------:R-:W-:-:S04]  /*0060*/  ULEA.HI UR4, UR4, UR4, URZ, 0x1 ;  /* 0x0000000404047291 */ /* 0x000fc8000f8f08ff */
[----:B------:R-:W-:Y:S01]  /*0070*/  USHF.R.S32.HI UR4, URZ, 0x1, UR4 ;  /* 0x00000001ff047899 */ /* 0x000fe20008011404 */
[----:B0-----:R-:W-:-:S05]  /*0080*/  IMAD R0, R0, UR5, R3 ;  /* 0x0000000500007c24 */ /* 0x001fca000f8e0203 */
[----:B------:R-:W-:-:S13]  /*0090*/  ISETP.GE.AND P0, PT, R0, UR4, PT ;  /* 0x0000000400007c0c */ /* 0x000fda000bf06270 */
[----:B------:R-:W-:Y:S05]  /*00a0*/  @P0 EXIT ;  /* 0x000000000000094d */ /* 0x000fea0003800000 */
[----:B------:R-:W-:Y:S01]  /*00b0*/  VIADD R2, R0, 0x1 ;  /* 0x0000000100027836 */ /* 0x000fe20000000000 */
[----:B------:R-:W0:Y:S01]  /*00c0*/  LDC.64 R12, c[0x0][0x390] ;  /* 0x0000e400ff0c7b82 */ /* 0x000e220000000a00 */
[----:B------:R-:W-:Y:S01]  /*00d0*/  IMAD.MOV.U32 R10, RZ, RZ, 0x0 ;  /* 0x00000000ff0a7424 */ /* 0x000fe200078e00ff */
[----:B------:R-:W1:Y:S01]  /*00e0*/  LDCU.64 UR4, c[0x0][0x358] ;  /* 0x00006b00ff0477ac */ /* 0x000e620008000a00 */
[----:B------:R-:W-:Y:S01]  /*00f0*/  IMAD.SHL.U32 R3, R2, 0x2, RZ ;  /* 0x0000000202037824 */ /* 0x000fe200078e00ff */
[----:B------:R-:W-:Y:S01]  /*0100*/  BSSY.RECONVERGENT B0, `(.L_x_33) ;  /* 0x0000016000007945 */ /* 0x000fe20003800200 */
[----:B------:R-:W-:Y:S02]  /*0110*/  IMAD.MOV.U32 R11, RZ, RZ, 0x3fd80000 ;  /* 0x3fd80000ff0b7424 */ /* 0x000fe400078e00ff */
[----:B------:R-:W2:Y:S02]  /*0120*/  I2F.F64 R4, R3 ;  /* 0x0000000300047312 */ /* 0x000ea40000201c00 */
[----:B--2---:R-:W-:-:S06]  /*0130*/  DADD R4, R4, 0.25 ;  /* 0x3fd0000004047429 */ /* 0x004fcc0000000000 */
[----:B------:R-:W2:Y:S04]  /*0140*/  MUFU.RSQ64H R9, R5 ;  /* 0x0000000500097308 */ /* 0x000ea80000001c00 */
[----:B------:R-:W-:-:S04]  /*0150*/  IADD3 R8, PT, PT, R5, -0x3500000, RZ ;  /* 0xfcb0000005087810 */ /* 0x000fc80007ffe0ff */
[----:B------:R-:W-:Y:S02]  /*0160*/  ISETP.GE.U32.AND P0, PT, R8, 0x7ca00000, PT ;  /* 0x7ca000000800780c */ /* 0x000fe40003f06070 */
[----:B--2---:R-:W-:-:S08]  /*0170*/  DMUL R6, R8, R8 ;  /* 0x0000000808067228 */ /* 0x004fd00000000000 */
[----:B------:R-:W-:-:S08]  /*0180*/  DFMA R6, R4, -R6, 1 ;  /* 0x3ff000000406742b */ /* 0x000fd00000000806 */
[----:B------:R-:W-:Y:S02]  /*0190*/  DFMA R10, R6, R10, 0.5 ;  /* 0x3fe00000060a742b */ /* 0x000fe4000000000a */
[----:B------:R-:W-:-:S08]  /*01a0*/  DMUL R6, R8, R6 ;  /* 0x0000000608067228 */ /* 0x000fd00000000000 */
[----:B------:R-:W-:Y:S01]  /*01b0*/  DFMA R10, R10, R6, R8 ;  /* 0x000000060a0a722b */ /* 0x000fe20000000008 */
[----:B0-----:R-:W-:-:S05]  /*01c0*/  IMAD.WIDE R6, R0, 0x4, R12 ;  /* 0x0000000400067825 */ /* 0x001fca00078e020c */
[----:B-1----:R0:W-:Y:S02]  /*01d0*/  STG.E desc[UR4][R6.64], R0 ;  /* 0x0000000006007986 */ /* 0x0021e4000c101904 */
[----:B------:R-:W-:Y:S02]  /*01e0*/  DMUL R12, R4, R10 ;  /* 0x0000000a040c7228 */ /* 0x000fe40000000000 */
[----:B------:R-:W-:Y:S01]  /*01f0*/  IADD3 R19, PT, PT, R11, -0x100000, RZ ;  /* 0xfff000000b137810 */ /* 0x000fe20007ffe0ff */
[----:B------:R-:W-:-:S05]  /*0200*/  IMAD.MOV.U32 R18, RZ, RZ, R10 ;  /* 0x000000ffff127224 */ /* 0x000fca00078e000a */
[----:B------:R-:W-:-:S08]  /*0210*/  DFMA R14, R12, -R12, R4 ;  /* 0x8000000c0c0e722b */ /* 0x000fd00000000004 */
[----:B------:R-:W-:Y:S01]  /*0220*/  DFMA R16, R14, R18, R12 ;  /* 0x000000120e10722b */ /* 0x000fe2000000000c */
[----:B0-----:R-:W-:Y:S10]  /*0230*/  @!P0 BRA `(.L_x_34) ;  /* 0x0000000000088947 */ /* 0x001ff40003800000 */
[----:B------:R-:W-:-:S07]  /*0240*/  MOV R6, 0x260 ;  /* 0x0000026000067802 */ /* 0x000fce0000000f00 */
[----:B------:R-:W-:Y:S05]  /*0250*/  CALL.REL.NOINC `($__internal_1_$__cuda_sm20_dsqrt_rn_f64_mediumpath_v1) ;  /* 0x0000000000f07944 */ /* 0x000fea0003c00000 */
.L_x_34:
[----:B------:R-:W-:Y:S05]  /*0260*/  BSYNC.RECONVERGENT B0 ;  /* 0x0000000000007941 */ /* 0x000fea0003800200 */
.L_x_33:
[----:B------:R-:W-:Y:S01]  /*0270*/  DADD R16, R16, -0.5 ;  /* 0xbfe0000010107429 */ /* 0x000fe20000000000 */
[----:B------:R-:W-:Y:S01]  /*0280*/  I2F.F64 R2, R2 ;  /* 0x0000000200027312 */ /* 0x000fe20000201c00 */
[----:B------:R-:W0:Y:S08]  /*0290*/  LDC.64 R6, c[0x0][0x398] ;  /* 0x0000e600ff067b82 */ /* 0x000e300000000a00 */
[----:B------:R-:W1:Y:S01]  /*02a0*/  F2I.F64.CEIL R17, R16 ;  /* 0x0000001000117311 */ /* 0x000e620000309100 */
[----:B------:R-:W2:Y:S01]  /*02b0*/  LDC.64 R8, c[0x0][0x3a0] ;  /* 0x0000e800ff087b82 */ /* 0x000ea20000000a00 */
[----:B-1----:R-:W-:-:S02]  /*02c0*/  VIADD R11, R17, 0xffffffff ;  /* 0xffffffff110b7836 */ /* 0x002fc40000000000 */
[----:B0-----:R-:W-:-:S04]  /*02d0*/  IMAD.WIDE R6, R0, 0x4, R6 ;  /* 0x0000000400067825 */ /* 0x001fc800078e0206 */
[----:B------:R-:W-:-:S04]  /*02e0*/  IMAD R10, R17, R11, RZ ;  /* 0x0000000b110a7224 */ /* 0x000fc800078e02ff */
[----:B------:R-:W0:Y:S01]  /*02f0*/  I2F.F64 R4, R10 ;  /* 0x0000000a00047312 */ /* 0x000e220000201c00 */
[----:B--2---:R-:W-:Y:S01]  /*0300*/  IMAD.WIDE R8, R0, 0x4, R8 ;  /* 0x0000000400087825 */ /* 0x004fe200078e0208 */
[----:B0-----:R-:W-:-:S10]  /*0310*/  DFMA R4, R4, -0.5, R2 ;  /* 0xbfe000000404782b */ /* 0x001fd40000000002 */
[----:B------:R-:W0:Y:S02]  /*0320*/  F2I.F64.TRUNC R4, R4 ;  /* 0x0000000400047311 */ /* 0x000e24000030d100 */
[C---:B0-----:R-:W-:Y:S02]  /*0330*/  IADD3 R3, PT, PT, R4.reuse, -0x1, RZ ;  /* 0xffffffff04037810 */ /* 0x041fe40007ffe0ff */
[----:B------:R-:W-:-:S03]  /*0340*/  ISETP.NE.AND P0, PT, R4, R17, PT ;  /* 0x000000110400720c */ /* 0x000fc60003f05270 */
[----:B------:R0:W-:Y:S04]  /*0350*/  STG.E desc[UR4][R6.64], R3 ;  /* 0x0000000306007986 */ /* 0x0001e8000c101904 */
[----:B------:R0:W-:Y:S06]  /*0360*/  STG.E desc[UR4][R8.64], R11 ;  /* 0x0000000b08007986 */ /* 0x0001ec000c101904 */
[----:B------:R-:W-:Y:S05]  /*0370*/  @P0 BRA `(.L_x_35) ;  /* 0x00000000001c0947 */ /* 0x000fea0003800000 */
[----:B0-----:R-:W0:Y:S08]  /*0380*/  LDC.64 R2, c[0x0][0x380] ;  /* 0x0000e000ff027b82 */ /* 0x001e300000000a00 */
[----:B------:R-:W1:Y:S01]  /*0390*/  LDC.64 R4, c[0x0][0x388] ;  /* 0x0000e200ff047b82 */ /* 0x000e620000000a00 */
[----:B0-----:R-:W-:-:S06]  /*03a0*/  IMAD.WIDE R2, R17, 0x40, R2 ;  /* 0x0000004011027825 */ /* 0x001fcc00078e0202 */
[----:B------:R-:W2:Y:S01]  /*03b0*/  LDG.E.64 R2, desc[UR4][R2.64+-0x20] ;  /* 0xffffe00402027981 */ /* 0x000ea2000c1e1b00 */
[----:B-1----:R-:W-:-:S05]  /*03c0*/  IMAD.WIDE R4, R0, 0x8, R4 ;  /* 0x0000000800047825 */ /* 0x002fca00078e0204 */
[----:B--2---:R-:W-:Y:S01]  /*03d0*/  STG.E.64 desc[UR4][R4.64], R2 ;  /* 0x0000000204007986 */ /* 0x004fe2000c101b04 */
[----:B------:R-:W-:Y:S05]  /*03e0*/  EXIT ;  /* 0x000000000000794d */ /* 0x000fea0003800000 */
.L_x_35:
[----:B0-----:R-:W0:Y:S02]  /*03f0*/  LDC.64 R2, c[0x0][0x380] ;  /* 0x0000e000ff027b82 */ /* 0x001e240000000a00 */
[----:B0-----:R-:W-:-:S04]  /*0400*/  IMAD.WIDE R6, R4, 0x40, R2 ;  /* 0x0000004004067825 */ /* 0x001fc800078e0202 */
[----:B------:R-:W-:Y:S01]  /*0410*/  IMAD.WIDE R18, R17, 0x40, R2 ;  /* 0x0000004011127825 */ /* 0x000fe200078e0202 */
[----:B------:R-:W2:Y:S04]  /*0420*/  LDG.E.64 R8, desc[UR4][R6.64+-0x18] ;  /* 0xffffe80406087981 */ /* 0x000ea8000c1e1b00 */
[----:B------:R-:W2:Y:S04]  /*0430*/  LDG.E.64 R10, desc[UR4][R18.64+-0x18] ;  /* 0xffffe804120a7981 */ /* 0x000ea8000c1e1b00 */
[----:B------:R-:W3:Y:S04]  /*0440*/  LDG.E.64 R2, desc[UR4][R6.64+-0x20] ;  /* 0xffffe00406027981 */ /* 0x000ee8000c1e1b00 */
[----:B------:R-:W4:Y:S04]  /*0450*/  LDG.E.64 R4, desc[UR4][R18.64+-0x20] ;  /* 0xffffe00412047981 */ /* 0x000f28000c1e1b00 */
[----:B------:R0:W5:Y:S04]  /*0460*/  LDG.E.64 R12, desc[UR4][R6.64+-0x10] ;  /* 0xfffff004060c7981 */ /* 0x000168000c1e1b00 */
[----:B------:R-:W5:Y:S01]  /*0470*/  LDG.E.64 R14, desc[UR4][R18.64+-0x10] ;  /* 0xfffff004120e7981 */ /* 0x000f62000c1e1b00 */
[----:B------:R-:W-:Y:S01]  /*0480*/  UMOV UR6, 0x54442d18 ;  /* 0x54442d1800067882 */ /* 0x000fe20000000000 */
[----:B------:R-:W-:Y:S01]  /*0490*/  UMOV UR7, 0x401921fb ;  /* 0x401921fb00077882 */ /* 0x000fe20000000000 */
[----:B0-----:R-:W0:Y:S02]  /*04a0*/  LDC.64 R6, c[0x0][0x388] ;  /* 0x0000e200ff067b82 */ /* 0x001e240000000a00 */
[----:B0-----:R-:W-:Y:S01]  /*04b0*/  IMAD.WIDE R6, R0, 0x8, R6 ;  /* 0x0000000800067825 */ /* 0x001fe200078e0206 */
[----:B--2---:R-:W-:-:S08]  /*04c0*/  DADD R8, R8, -R10 ;  /* 0x0000000008087229 */ /* 0x004fd0000000080a */
[C---:B------:R-:W-:Y:S01]  /*04d0*/  DADD R10, -|R8|.reuse, UR6 ;  /* 0x00000006080a7e29 */ /* 0x040fe20008000300 */
[----:B------:R-:W-:Y:S01]  /*04e0*/  UMOV UR7, 0x400921fb ;  /* 0x400921fb00077882 */ /* 0x000fe20000000000 */
[----:B------:R-:W-:Y:S02]  /*04f0*/  DADD R16, -RZ, |R8| ;  /* 0x00000000ff107229 */ /* 0x000fe40000000508 */
[----:B------:R-:W-:Y:S01]  /*0500*/  DSETP.GT.AND P0, PT, |R8|, UR6, PT ;  /* 0x0000000608007e2a */ /* 0x000fe2000bf04200 */
[----:B------:R-:W-:Y:S01]  /*0510*/  UMOV UR6, 0x8e38e38e ;  /* 0x8e38e38e00067882 */ /* 0x000fe20000000000 */
[----:B------:R-:W-:Y:S01]  /*0520*/  UMOV UR7, 0x400638e3 ;  /* 0x400638e300077882 */ /* 0x000fe20000000000 */
[----:B-----5:R-:W-:Y:S01]  /*0530*/  DADD R12, R12, -R14 ;  /* 0x000000000c0c7229 */ /* 0x020fe2000000080e */
[----:B----4-:R-:W-:-:S04]  /*0540*/  MOV R14, R5 ;  /* 0x00000005000e7202 */ /* 0x010fc80000000f00 */
[----:B------:R-:W-:Y:S01]  /*0550*/  FSEL R8, R10, R16, P0 ;  /* 0x000000100a087208 */ /* 0x000fe20000000000 */
[----:B---3--:R-:W-:Y:S01]  /*0560*/  IMAD.MOV.U32 R10, RZ, RZ, R2 ;  /* 0x000000ffff0a7224 */ /* 0x008fe200078e0002 */
        /* <DEDUP_REMOVED lines=11> */
        .weak           $__internal_1_$__cuda_sm20_dsqrt_rn_f64_mediumpath_v1
        .type           $__internal_1_$__cuda_sm20_dsqrt_rn_f64_mediumpath_v1,@function
        .size           $__internal_1_$__cuda_sm20_dsqrt_rn_f64_mediumpath_v1,(.L_x_58 - $__internal_1_$__cuda_sm20_dsqrt_rn_f64_mediumpath_v1)
$__internal_1_$__cuda_sm20_dsqrt_rn_f64_mediumpath_v1:
[----:B------:R-:W-:Y:S01]  /*0620*/  ISETP.GE.U32.AND P0, PT, R8, -0x3400000, PT ;  /* 0xfcc000000800780c */ /* 0x000fe20003f06070 */
[----:B------:R-:W-:Y:S01]  /*0630*/  BSSY.RECONVERGENT B1, `(.L_x_36) ;  /* 0x0000024000017945 */ /* 0x000fe20003800200 */
[----:B------:R-:W-:-:S11]  /*0640*/  IMAD.MOV.U32 R11, RZ, RZ, R19 ;  /* 0x000000ffff0b7224 */ /* 0x000fd600078e0013 */
[----:B------:R-:W-:Y:S05]  /*0650*/  @!P0 BRA `(.L_x_37) ;  /* 0x0000000000208947 */ /* 0x000fea0003800000 */
[----:B------:R-:W-:-:S10]  /*0660*/  DFMA.RM R10, R14, R10, R12 ;  /* 0x0000000a0e0a722b */ /* 0x000fd4000000400c */
[----:B------:R-:W-:-:S04]  /*0670*/  IADD3 R8, P0, PT, R10, 0x1, RZ ;  /* 0x000000010a087810 */ /* 0x000fc80007f1e0ff */
[----:B------:R-:W-:-:S06]  /*0680*/  IADD3.X R9, PT, PT, RZ, R11, RZ, P0, !PT ;  /* 0x0000000bff097210 */ /* 0x000fcc00007fe4ff */
[----:B------:R-:W-:-:S08]  /*0690*/  DFMA.RP R4, -R10, R8, R4 ;  /* 0x000000080a04722b */ /* 0x000fd00000008104 */
[----:B------:R-:W-:-:S06]  /*06a0*/  DSETP.GT.AND P0, PT, R4, RZ, PT ;  /* 0x000000ff0400722a */ /* 0x000fcc0003f04000 */
[----:B------:R-:W-:Y:S02]  /*06b0*/  FSEL R8, R8, R10, P0 ;  /* 0x0000000a08087208 */ /* 0x000fe40000000000 */
[----:B------:R-:W-:Y:S01]  /*06c0*/  FSEL R9, R9, R11, P0 ;  /* 0x0000000b09097208 */ /* 0x000fe20000000000 */
[----:B------:R-:W-:Y:S06]  /*06d0*/  BRA `(.L_x_38) ;  /* 0x0000000000647947 */ /* 0x000fec0003800000 */
.L_x_37:
[----:B------:R-:W-:-:S14]  /*06e0*/  DSETP.NE.AND P0, PT, R4, RZ, PT ;  /* 0x000000ff0400722a */ /* 0x000fdc0003f05000 */
[----:B------:R-:W-:Y:S05]  /*06f0*/  @!P0 BRA `(.L_x_39) ;  /* 0x0000000000588947 */ /* 0x000fea0003800000 */
[----:B------:R-:W-:-:S13]  /*0700*/  ISETP.GE.AND P0, PT, R5, RZ, PT ;  /* 0x000000ff0500720c */ /* 0x000fda0003f06270 */
[----:B------:R-:W-:Y:S01]  /*0710*/  @!P0 IMAD.MOV.U32 R8, RZ, RZ, 0x0 ;  /* 0x00000000ff088424 */ /* 0x000fe200078e00ff */
[----:B------:R-:W-:Y:S01]  /*0720*/  @!P0 MOV R9, 0xfff80000 ;  /* 0xfff8000000098802 */ /* 0x000fe20000000f00 */
[----:B------:R-:W-:Y:S06]  /*0730*/  @!P0 BRA `(.L_x_38) ;  /* 0x00000000004c8947 */ /* 0x000fec0003800000 */
[----:B------:R-:W-:-:S13]  /*0740*/  ISETP.GT.AND P0, PT, R5, 0x7fefffff, PT ;  /* 0x7fefffff0500780c */ /* 0x000fda0003f04270 */
[----:B------:R-:W-:Y:S05]  /*0750*/  @P0 BRA `(.L_x_39) ;  /* 0x0000000000400947 */ /* 0x000fea0003800000 */
[----:B------:R-:W-:Y:S01]  /*0760*/  DMUL R4, R4, 8.11296384146066816958e+31 ;  /* 0x4690000004047828 */ /* 0x000fe20000000000 */
[----:B------:R-:W-:Y:S01]  /*0770*/  IMAD.MOV.U32 R8, RZ, RZ, RZ ;  /* 0x000000ffff087224 */ /* 0x000fe200078e00ff */
[----:B------:R-:W-:Y:S01]  /*0780*/  MOV R12, 0x0 ;  /* 0x00000000000c7802 */ /* 0x000fe20000000f00 */
[----:B------:R-:W-:-:S03]  /*0790*/  IMAD.MOV.U32 R13, RZ, RZ, 0x3fd80000 ;  /* 0x3fd80000ff0d7424 */ /* 0x000fc600078e00ff */
[----:B------:R-:W0:Y:S02]  /*07a0*/  MUFU.RSQ64H R9, R5 ;  /* 0x0000000500097308 */ /* 0x000e240000001c00 */
[----:B0-----:R-:W-:-:S08]  /*07b0*/  DMUL R10, R8, R8 ;  /* 0x00000008080a7228 */ /* 0x001fd00000000000 */
[----:B------:R-:W-:-:S08]  /*07c0*/  DFMA R10, R4, -R10, 1 ;  /* 0x3ff00000040a742b */ /* 0x000fd0000000080a */
[----:B------:R-:W-:Y:S02]  /*07d0*/  DFMA R12, R10, R12, 0.5 ;  /* 0x3fe000000a0c742b */ /* 0x000fe4000000000c */
[----:B------:R-:W-:-:S08]  /*07e0*/  DMUL R10, R8, R10 ;  /* 0x0000000a080a7228 */ /* 0x000fd00000000000 */
[----:B------:R-:W-:-:S08]  /*07f0*/  DFMA R10, R12, R10, R8 ;  /* 0x0000000a0c0a722b */ /* 0x000fd00000000008 */
[----:B------:R-:W-:Y:S02]  /*0800*/  DMUL R8, R4, R10 ;  /* 0x0000000a04087228 */ /* 0x000fe40000000000 */
[----:B------:R-:W-:-:S06]  /*0810*/  IADD3 R11, PT, PT, R11, -0x100000, RZ ;  /* 0xfff000000b0b7810 */ /* 0x000fcc0007ffe0ff */
[----:B------:R-:W-:-:S08]  /*0820*/  DFMA R12, R8, -R8, R4 ;  /* 0x80000008080c722b */ /* 0x000fd00000000004 */
[----:B------:R-:W-:-:S10]  /*0830*/  DFMA R8, R10, R12, R8 ;  /* 0x0000000c0a08722b */ /* 0x000fd40000000008 */
[----:B------:R-:W-:Y:S01]  /*0840*/  VIADD R9, R9, 0xfcb00000 ;  /* 0xfcb0000009097836 */ /* 0x000fe20000000000 */
[----:B------:R-:W-:Y:S06]  /*0850*/  BRA `(.L_x_38) ;  /* 0x0000000000047947 */ /* 0x000fec0003800000 */
.L_x_39:
[----:B------:R-:W-:-:S11]  /*0860*/  DADD R8, R4, R4 ;  /* 0x0000000004087229 */ /* 0x000fd60000000004 */
.L_x_38:
[----:B------:R-:W-:Y:S05]  /*0870*/  BSYNC.RECONVERGENT B1 ;  /* 0x0000000000017941 */ /* 0x000fea0003800200 */
.L_x_36:
[----:B------:R-:W-:Y:S01]  /*0880*/  HFMA2 R7, -RZ, RZ, 0, 0 ;  /* 0x00000000ff077431 */ /* 0x000fe200000001ff */
[----:B------:R-:W-:Y:S01]  /*0890*/  MOV R16, R8 ;  /* 0x0000000800107202 */ /* 0x000fe20000000f00 */
[----:B------:R-:W-:Y:S02]  /*08a0*/  IMAD.MOV.U32 R17, RZ, RZ, R9 ;  /* 0x000000ffff117224 */ /* 0x000fe400078e0009 */
[----:B------:R-:W-:Y:S05]  /*08b0*/  RET.REL.NODEC R6 `(_Z13set_distancesP9PseudoJetPdPiS2_S2_i) ;  /* 0xfffffff406d07950 */ /* 0x000fea0003c3ffff */
.L_x_40:
        /* <DEDUP_REMOVED lines=12> */
.L_x_58:


//--------------------- .text._Z8set_jetsP9PseudoJet --------------------------
	.section	.text._Z8set_jetsP9PseudoJet,"ax",@progbits
	.align	128
        .global         _Z8set_jetsP9PseudoJet
        .type           _Z8set_jetsP9PseudoJet,@function
        .size           _Z8set_jetsP9PseudoJet,(.L_x_59 - _Z8set_jetsP9PseudoJet)
        .other          _Z8set_jetsP9PseudoJet,@"STO_CUDA_ENTRY STV_DEFAULT"
_Z8set_jetsP9PseudoJet:
.text._Z8set_jetsP9PseudoJet:
[----:B------:R-:W-:Y:S01]  /*0000*/  LDC R1, c[0x0][0x37c] ;  /* 0x0000df00ff017b82 */ /* 0x000fe20000000800 */
[----:B------:R-:W0:Y:S07]  /*0010*/  S2R R3, SR_CTAID.X ;  /* 0x0000000000037919 */ /* 0x000e2e0000002500 */
[----:B------:R-:W1:Y:S01]  /*0020*/  LDC.64 R18, c[0x0][0x380] ;  /* 0x0000e000ff127b82 */ /* 0x000e620000000a00 */
[----:B------:R-:W0:Y:S01]  /*0030*/  LDCU UR6, c[0x0][0x360] ;  /* 0x00006c00ff0677ac */ /* 0x000e220008000800 */
[----:B------:R-:W0:Y:S01]  /*0040*/  S2R R0, SR_TID.X ;  /* 0x0000000000007919 */ /* 0x000e220000002100 */
[----:B------:R-:W2:Y:S01]  /*0050*/  LDCU.64 UR4, c[0x0][0x358] ;  /* 0x00006b00ff0477ac */ /* 0x000ea20008000a00 */
[----:B0-----:R-:W-:-:S04]  /*0060*/  IMAD R3, R3, UR6, R0 ;  /* 0x0000000603037c24 */ /* 0x001fc8000f8e0200 */
[----:B-1----:R-:W-:-:S05]  /*0070*/  IMAD.WIDE R18, R3, 0x40, R18 ;  /* 0x0000004003127825 */ /* 0x002fca00078e0212 */
[----:B--2---:R-:W2:Y:S04]  /*0080*/  LDG.E.64 R16, desc[UR4][R18.64+0x8] ;  /* 0x0000080412107981 */ /* 0x004ea8000c1e1b00 */
[----:B------:R-:W3:Y:S01]  /*0090*/  LDG.E.64 R14, desc[UR4][R18.64] ;  /* 0x00000004120e7981 */ /* 0x000ee2000c1e1b00 */
[----:B------:R-:W-:Y:S03]  /*00a0*/  BSSY.RECONVERGENT B0, `(.L_x_41) ;  /* 0x0000081000007945 */ /* 0x000fe60003800200 */
[----:B------:R0:W-:Y:S01]  /*00b0*/  STG.E.U8 desc[UR4][R18.64+0x38], RZ ;  /* 0x000038ff12007986 */ /* 0x0001e2000c101104 */
[----:B--2---:R-:W-:-:S08]  /*00c0*/  DMUL R12, R16, R16 ;  /* 0x00000010100c7228 */ /* 0x004fd00000000000 */
[----:B---3--:R-:W-:-:S07]  /*00d0*/  DFMA R12, R14, R14, R12 ;  /* 0x0000000e0e0c722b */ /* 0x008fce000000000c */
[----:B------:R0:W-:Y:S01]  /*00e0*/  STG.E.64 desc[UR4][R18.64+0x20], R12 ;  /* 0x0000200c12007986 */ /* 0x0001e2000c101b04 */
[----:B------:R-:W-:-:S14]  /*00f0*/  DSETP.NEU.AND P0, PT, R12, RZ, PT ;  /* 0x000000ff0c00722a */ /* 0x000fdc0003f0d000 */
[----:B------:R0:W-:Y:S01]  /*0100*/  @!P0 STG.E.64 desc[UR4][R18.64+0x28], RZ ;  /* 0x000028ff12008986 */ /* 0x0001e2000c101b04 */
[----:B------:R-:W-:Y:S01]  /*0110*/  @!P0 CS2R R2, SRZ ;  /* 0x0000000000028805 */ /* 0x000fe2000001ff00 */
[----:B------:R-:W-:Y:S06]  /*0120*/  @!P0 BRA `(.L_x_42) ;  /* 0x0000000400e08947 */ /* 0x000fec0003800000 */
[----:B------:R-:W-:Y:S01]  /*0130*/  DADD R6, -RZ, |R16| ;  /* 0x00000000ff067229 */ /* 0x000fe20000000510 */
[----:B------:R-:W-:Y:S01]  /*0140*/  IMAD.MOV.U32 R2, RZ, RZ, 0x1 ;  /* 0x00000001ff027424 */ /* 0x000fe200078e00ff */
[--C-:B------:R-:W-:Y:S01]  /*0150*/  DADD R8, -RZ, |R14|.reuse ;  /* 0x00000000ff087229 */ /* 0x100fe2000000050e */
[----:B------:R-:W-:Y:S01]  /*0160*/  BSSY.RECONVERGENT B1, `(.L_x_43) ;  /* 0x0000019000017945 */ /* 0x000fe20003800200 */
        /* <DEDUP_REMOVED lines=21> */
[----:B0-----:R-:W-:Y:S05]  /*02c0*/  CALL.REL.NOINC `($__internal_2_$__cuda_sm20_div_rn_f64_full) ;  /* 0x0000000c00d87944 */ /* 0x001fea0003c00000 */
[----:B------:R-:W-:Y:S02]  /*02d0*/  IMAD.MOV.U32 R2, RZ, RZ, R4 ;  /* 0x000000ffff027224 */ /* 0x000fe400078e0004 */
[----:B------:R-:W-:-:S07]  /*02e0*/  IMAD.MOV.U32 R3, RZ, RZ, R5 ;  /* 0x000000ffff037224 */ /* 0x000fce00078e0005 */
.L_x_44:
[----:B------:R-:W-:Y:S05]  /*02f0*/  BSYNC.RECONVERGENT B1 ;  /* 0x0000000000017941 */ /* 0x000fea0003800200 */
.L_x_43:
[----:B------:R-:W-:Y:S01]  /*0300*/  DMUL R4, R2, R2 ;  /* 0x0000000202047228 */ /* 0x000fe20000000000 */
[----:B------:R-:W-:Y:S01]  /*0310*/  IMAD.MOV.U32 R6, RZ, RZ, -0x2449a4b7 ;  /* 0xdbb65b49ff067424 */ /* 0x000fe200078e00ff */
[----:B------:R-:W-:Y:S01]  /*0320*/  UMOV UR6, 0x2a25ff7e ;  /* 0x2a25ff7e00067882 */ /* 0x000fe20000000000 */
[----:B------:R-:W-:Y:S01]  /*0330*/  IMAD.MOV.U32 R7, RZ, RZ, 0x3f2d3b63 ;  /* 0x3f2d3b63ff077424 */ /* 0x000fe200078e00ff */
[----:B------:R-:W-:Y:S01]  /*0340*/  UMOV UR7, 0x3ef53e1d ;  /* 0x3ef53e1d00077882 */ /* 0x000fe20000000000 */
[----:B------:R-:W-:Y:S01]  /*0350*/  ISETP.GE.AND P2, PT, R15, RZ, PT ;  /* 0x000000ff0f00720c */ /* 0x000fe20003f46270 */
[----:B------:R-:W-:-:S03]  /*0360*/  DSETP.NEU.AND P3, PT, R10, RZ, PT ;  /* 0x000000ff0a00722a */ /* 0x000fc60003f6d000 */
[----:B------:R-:W-:Y:S01]  /*0370*/  DFMA R6, R4, -UR6, R6 ;  /* 0x8000000604067c2b */ /* 0x000fe20008000006 */
[----:B------:R-:W-:Y:S01]  /*0380*/  UMOV UR6, 0x8dde082e ;  /* 0x8dde082e00067882 */ /* 0x000fe20000000000 */
[----:B------:R-:W-:Y:S01]  /*0390*/  UMOV UR7, 0x3f531278 ;  /* 0x3f53127800077882 */ /* 0x000fe20000000000 */
[----:B------:R-:W-:-:S05]  /*03a0*/  @P1 PLOP3.LUT P0, PT, P2, PT, PT, 0x80, 0x8 ;  /* 0x000000000008181c */ /* 0x000fca000170f070 */
        /* <DEDUP_REMOVED lines=49> */
[----:B------:R-:W-:Y:S01]  /*06c0*/  DMUL R6, R4, R6 ;  /* 0x0000000604067228 */ /* 0x000fe20000000000 */
[----:B------:R-:W-:Y:S02]  /*06d0*/  @!P1 IMAD.MOV.U32 R4, RZ, RZ, 0x54442d18 ;  /* 0x54442d18ff049424 */ /* 0x000fe400078e00ff */
[----:B------:R-:W-:-:S05]  /*06e0*/  @!P1 IMAD.MOV.U32 R5, RZ, RZ, 0x400921fb ;  /* 0x400921fbff059424 */ /* 0x000fca00078e00ff */
[----:B------:R-:W-:Y:S01]  /*06f0*/  DFMA R8, R6, R2, R2 ;  /* 0x000000020608722b */ /* 0x000fe20000000002 */
[----:B------:R-:W-:Y:S02]  /*0700*/  @P1 IMAD.MOV.U32 R6, RZ, RZ, 0x54442d18 ;  /* 0x54442d18ff061424 */ /* 0x000fe400078e00ff */
[----:B------:R-:W-:-:S05]  /*0710*/  @P1 IMAD.MOV.U32 R7, RZ, RZ, 0x3ff921fb ;  /* 0x3ff921fbff071424 */ /* 0x000fca00078e00ff */
[----:B------:R-:W-:Y:S02]  /*0720*/  @P1 DADD R2, -RZ, -R8 ;  /* 0x00000000ff021229 */ /* 0x000fe40000000908 */
[----:B------:R-:W-:-:S08]  /*0730*/  @!P1 DADD R4, -R8, R4 ;  /* 0x0000000008049229 */ /* 0x000fd00000000104 */
[----:B------:R-:W-:Y:S02]  /*0740*/  @P1 FSEL R2, R8, R2, !P0 ;  /* 0x0000000208021208 */ /* 0x000fe40004000000 */
[----:B------:R-:W-:Y:S02]  /*0750*/  @P1 FSEL R3, R9, R3, !P0 ;  /* 0x0000000309031208 */ /* 0x000fe40004000000 */
[----:B------:R-:W-:-:S04]  /*0760*/  @!P1 PLOP3.LUT P0, PT, P2, PT, PT, 0x80, 0x8 ;  /* 0x000000000008981c */ /* 0x000fc8000170f070 */
[----:B------:R-:W-:Y:S01]  /*0770*/  @P1 DADD R2, R2, R6 ;  /* 0x0000000002021229 */ /* 0x000fe20000000006 */
[----:B------:R-:W-:-:S05]  /*0780*/  @P3 IMAD.MOV.U32 R7, RZ, RZ, 0x7f3321d2 ;  /* 0x7f3321d2ff073424 */ /* 0x000fca00078e00ff */
[----:B------:R-:W-:Y:S01]  /*0790*/  @!P1 FSEL R3, R5, R9, !P0 ;  /* 0x0000000905039208 */ /* 0x000fe20004000000 */
[----:B------:R-:W-:Y:S01]  /*07a0*/  @P3 IMAD.MOV.U32 R9, RZ, RZ, 0x4002d97c ;  /* 0x4002d97cff093424 */ /* 0x000fe200078e00ff */
[----:B------:R-:W-:Y:S01]  /*07b0*/  @!P1 FSEL R2, R4, R8, !P0 ;  /* 0x0000000804029208 */ /* 0x000fe20004000000 */
[C-C-:B------:R-:W-:Y:S01]  /*07c0*/  @P3 DSETP.NEU.AND P1, PT, |R14|.reuse, |R16|.reuse, PT ;  /* 0x400000100e00322a */ /* 0x140fe20003f2d200 */
[----:B------:R-:W-:Y:S01]  /*07d0*/  @P3 FSEL R7, R7, 3.37028055040000000000e+12, !P0 ;  /* 0x54442d1807073808 */ /* 0x000fe20004000000 */
[----:B------:R-:W-:Y:S01]  /*07e0*/  DADD R14, |R14|, |R16| ;  /* 0x000000000e0e7229 */ /* 0x000fe20000000610 */
[----:B------:R-:W-:Y:S02]  /*07f0*/  @P3 FSEL R9, R9, 1.8213495016098022461, !P0 ;  /* 0x3fe921fb09093808 */ /* 0x000fe40004000000 */
[----:B------:R-:W-:Y:S02]  /*0800*/  @!P3 FSEL R5, RZ, 2.1426990032196044922, P0 ;  /* 0x400921fbff05b808 */ /* 0x000fe40000000000 */
[----:B------:R-:W-:-:S02]  /*0810*/  @P3 FSEL R3, R9, R3, !P1 ;  /* 0x0000000309033208 */ /* 0x000fc40004800000 */
[----:B------:R-:W-:Y:S02]  /*0820*/  @P3 FSEL R0, R7, R2, !P1 ;  /* 0x0000000207003208 */ /* 0x000fe40004800000 */
[----:B------:R-:W-:Y:S01]  /*0830*/  @!P3 FSEL R4, RZ, 3.37028055040000000000e+12, P0 ;  /* 0x54442d18ff04b808 */ /* 0x000fe20000000000 */
[----:B------:R-:W-:Y:S01]  /*0840*/  @P3 IMAD.MOV.U32 R5, RZ, RZ, R3 ;  /* 0x000000ffff053224 */ /* 0x000fe200078e0003 */
[----:B------:R-:W-:Y:S01]  /*0850*/  DSETP.NAN.AND P0, PT, R14, R14, PT ;  /* 0x0000000e0e00722a */ /* 0x000fe20003f08000 */
[----:B------:R-:W-:-:S03]  /*0860*/  @P3 IMAD.MOV.U32 R4, RZ, RZ, R0 ;  /* 0x000000ffff043224 */ /* 0x000fc600078e0000 */
[----:B------:R-:W-:Y:S02]  /*0870*/  LOP3.LUT R17, R5, 0x80000000, R17, 0xb8, !PT ;  /* 0x8000000005117812 */ /* 0x000fe400078eb811 */
[----:B------:R-:W-:Y:S02]  /*0880*/  FSEL R2, R14, R4, P0 ;  /* 0x000000040e027208 */ /* 0x000fe40000000000 */
[----:B------:R-:W-:-:S05]  /*0890*/  FSEL R3, R15, R17, P0 ;  /* 0x000000110f037208 */ /* 0x000fca0000000000 */
[----:B------:R1:W-:Y:S02]  /*08a0*/  STG.E.64 desc[UR4][R18.64+0x28], R2 ;  /* 0x0000280212007986 */ /* 0x0003e4000c101b04 */
.L_x_42:
[----:B------:R-:W-:Y:S05]  /*08b0*/  BSYNC.RECONVERGENT B0 ;  /* 0x0000000000007941 */ /* 0x000fea0003800200 */
.L_x_41:
[----:B------:R-:W2:Y:S04]  /*08c0*/  LDG.E.64 R6, desc[UR4][R18.64+0x18] ;  /* 0x0000180412067981 */ /* 0x000ea8000c1e1b00 */
[----:B------:R-:W2:Y:S01]  /*08d0*/  LDG.E.64 R10, desc[UR4][R18.64+0x10] ;  /* 0x00001004120a7981 */ /* 0x000ea2000c1e1b00 */
[----:B------:R-:W-:Y:S01]  /*08e0*/  UMOV UR6, 0x54442d18 ;  /* 0x54442d1800067882 */ /* 0x000fe20000000000 */
[----:B------:R-:W-:Y:S01]  /*08f0*/  UMOV UR7, 0x401921fb ;  /* 0x401921fb00077882 */ /* 0x000fe20000000000 */
[C---:B------:R-:W-:Y:S02]  /*0900*/  DSETP.GEU.AND P0, PT, R2.reuse, RZ, PT ;  /* 0x000000ff0200722a */ /* 0x040fe40003f0e000 */
[----:B------:R-:W-:-:S10]  /*0910*/  DADD R4, R2, UR6 ;  /* 0x0000000602047e29 */ /* 0x000fd40008000000 */
[----:B------:R-:W-:Y:S02]  /*0920*/  FSEL R4, R4, R2, !P0 ;  /* 0x0000000204047208 */ /* 0x000fe40004000000 */
[----:B------:R-:W-:Y:S01]  /*0930*/  FSEL R5, R5, R3, !P0 ;  /* 0x0000000305057208 */ /* 0x000fe20004000000 */
[----:B------:R-:W-:-:S05]  /*0940*/  DSETP.NEU.AND P0, PT, R12, RZ, PT ;  /* 0x000000ff0c00722a */ /* 0x000fca0003f0d000 */
[----:B------:R-:W-:-:S06]  /*0950*/  DSETP.GE.AND P1, PT, R4, UR6, PT ;  /* 0x0000000604007e2a */ /* 0x000fcc000bf26000 */
[----:B------:R-:W-:Y:S02]  /*0960*/  DSETP.LT.OR P2, PT, R2, RZ, P1 ;  /* 0x000000ff0200722a */ /* 0x000fe40000f41400 */
[----:B-1----:R-:W-:-:S10]  /*0970*/  DADD R2, R4, -UR6 ;  /* 0x8000000604027e29 */ /* 0x002fd40008000000 */
[----:B------:R-:W-:Y:S02]  /*0980*/  FSEL R2, R2, R4, P1 ;  /* 0x0000000402027208 */ /* 0x000fe40000800000 */
[----:B------:R-:W-:-:S05]  /*0990*/  FSEL R3, R3, R5, P1 ;  /* 0x0000000503037208 */ /* 0x000fca0000800000 */
[----:B------:R1:W-:Y:S01]  /*09a0*/  @P2 STG.E.64 desc[UR4][R18.64+0x28], R2 ;  /* 0x0000280212002986 */ /* 0x0003e2000c101b04 */
[----:B--2---:R-:W-:-:S14]  /*09b0*/  DSETP.NEU.OR P0, PT, R6, |R10|, P0 ;  /* 0x4000000a0600722a */ /* 0x004fdc000070d400 */
[----:B-1----:R-:W-:Y:S05]  /*09c0*/  @P0 BRA `(.L_x_45) ;  /* 0x00000000001c0947 */ /* 0x002fea0003800000 */
[C---:B------:R-:W-:Y:S02]  /*09d0*/  DSETP.GE.AND P0, PT, R10.reuse, RZ, PT ;  /* 0x000000ff0a00722a */ /* 0x040fe40003f06000 */
[----:B------:R-:W-:-:S12]  /*09e0*/  DADD R10, |R10|, 100000 ;  /* 0x40f86a000a0a7429 */ /* 0x000fd80000000200 */
[----:B------:R1:W-:Y:S01]  /*09f0*/  @P0 STG.E.64 desc[UR4][R18.64+0x30], R10 ;  /* 0x0000300a12000986 */ /* 0x0003e2000c101b04 */
[----:B------:R-:W-:Y:S05]  /*0a00*/  @P0 EXIT ;  /* 0x000000000000094d */ /* 0x000fea0003800000 */
[----:B-1----:R-:W-:-:S07]  /*0a10*/  DADD R10, -RZ, -R10 ;  /* 0x00000000ff0a7229 */ /* 0x002fce000000090a */
[----:B------:R-:W-:Y:S01]  /*0a20*/  STG.E.64 desc[UR4][R18.64+0x30], R10 ;  /* 0x0000300a12007986 */ /* 0x000fe2000c101b04 */
[----:B------:R-:W-:Y:S05]  /*0a30*/  EXIT ;  /* 0x000000000000794d */ /* 0x000fea0003800000 */
.L_x_45:
[C-C-:B------:R-:W-:Y:S01]  /*0a40*/  DADD R4, R6.reuse, |R10|.reuse ;  /* 0x0000000006047229 */ /* 0x140fe2000000040a */
[----:B------:R-:W-:Y:S01]  /*0a50*/  IMAD.MOV.U32 R8, RZ, RZ, 0x1 ;  /* 0x00000001ff087424 */ /* 0x000fe200078e00ff */
[C-C-:B------:R-:W-:Y:S01]  /*0a60*/  DADD R2, R6.reuse, R10.reuse ;  /* 0x0000000006027229 */ /* 0x140fe2000000000a */
[----:B------:R-:W-:Y:S01]  /*0a70*/  IMAD.MOV.U32 R0, RZ, RZ, RZ ;  /* 0x000000ffff007224 */ /* 0x000fe200078e00ff */
[----:B------:R-:W-:Y:S01]  /*0a80*/  DADD R6, R6, -R10 ;  /* 0x0000000006067229 */ /* 0x000fe2000000080a */
[----:B------:R-:W-:Y:S03]  /*0a90*/  BSSY.RECONVERGENT B0, `(.L_x_46) ;  /* 0x000001e000007945 */ /* 0x000fe60003800200 */
[----:B------:R-:W-:-:S04]  /*0aa0*/  DMUL R4, R4, R4 ;  /* 0x0000000404047228 */ /* 0x000fc80000000000 */
[----:B------:R-:W-:Y:S02]  /*0ab0*/  DFMA R2, R2, R6, -R12 ;  /* 0x000000060202722b */ /* 0x000fe4000000080c */
[----:B------:R-:W1:Y:S06]  /*0ac0*/  MUFU.RCP64H R9, R5 ;  /* 0x0000000500097308 */ /* 0x000e6c0000001800 */
[----:B------:R-:W-:Y:S02]  /*0ad0*/  DSETP.MAX.AND P0, P1, RZ, R2, PT ;  /* 0x00000002ff00722a */ /* 0x000fe4000390f000 */
[----:B------:R-:W-:-:S02]  /*0ae0*/  IMAD.MOV.U32 R7, RZ, RZ, R2 ;  /* 0x000000ffff077224 */ /* 0x000fc400078e0002 */
[----:B------:R-:W-:-:S05]  /*0af0*/  IMAD.MOV.U32 R2, RZ, RZ, RZ ;  /* 0x000000ffff027224 */ /* 0x000fca00078e00ff */
[----:B------:R-:W-:Y:S01]  /*0b00*/  SEL R2, R2, R7, P0 ;  /* 0x0000000702027207 */ /* 0x000fe20000000000 */
[----:B-1----:R-:W-:-:S08]  /*0b10*/  DFMA R14, -R4, R8, 1 ;  /* 0x3ff00000040e742b */ /* 0x002fd00000000108 */
[----:B------:R-:W-:-:S08]  /*0b20*/  DFMA R14, R14, R14, R14 ;  /* 0x0000000e0e0e722b */ /* 0x000fd0000000000e */
[----:B------:R-:W-:Y:S01]  /*0b30*/  DFMA R14, R8, R14, R8 ;  /* 0x0000000e080e722b */ /* 0x000fe20000000008 */
[----:B------:R-:W-:Y:S02]  /*0b40*/  FSEL R9, R0, R3, P0 ;  /* 0x0000000300097208 */ /* 0x000fe40000000000 */
[----:B------:R-:W-:-:S05]  /*0b50*/  @P1 LOP3.LUT R9, R3, 0x80000, RZ, 0xfc, !PT ;  /* 0x0008000003091812 */ /* 0x000fca00078efcff */
[----:B------:R-:W-:Y:S01]  /*0b60*/  DFMA R6, -R4, R14, 1 ;  /* 0x3ff000000406742b */ /* 0x000fe2000000010e */
[----:B------:R-:W-:-:S06]  /*0b70*/  IMAD.MOV.U32 R3, RZ, RZ, R9 ;  /* 0x000000ffff037224 */ /* 0x000fcc00078e0009 */
[----:B0-----:R-:W-:Y:S02]  /*0b80*/  DADD R12, R12, R2 ;  /* 0x000000000c0c7229 */ /* 0x001fe40000000002 */
        /* <DEDUP_REMOVED lines=11> */
[----:B------:R-:W-:Y:S05]  /*0c40*/  CALL.REL.NOINC `($__internal_2_$__cuda_sm20_div_rn_f64_full) ;  /* 0x0000000400787944 */ /* 0x000fea0003c00000 */
[----:B------:R-:W-:Y:S02]  /*0c50*/  IMAD.MOV.U32 R2, RZ, RZ, R4 ;  /* 0x000000ffff027224 */ /* 0x000fe400078e0004 */
[----:B------:R-:W-:-:S07]  /*0c60*/  IMAD.MOV.U32 R3, RZ, RZ, R5 ;  /* 0x000000ffff037224 */ /* 0x000fce00078e0005 */
.L_x_47:
[----:B------:R-:W-:Y:S05]  /*0c70*/  BSYNC.RECONVERGENT B0 ;  /* 0x0000000000007941 */ /* 0x000fea0003800200 */
.L_x_46:
[----:B------:R-:W-:Y:S01]  /*0c80*/  ISETP.GT.AND P0, PT, R3, 0xfffff, PT ;  /* 0x000fffff0300780c */ /* 0x000fe20003f04270 */
[----:B------:R-:W-:Y:S01]  /*0c90*/  IMAD.MOV.U32 R4, RZ, RZ, R2 ;  /* 0x000000ffff047224 */ /* 0x000fe200078e0002 */
[----:B------:R-:W-:Y:S01]  /*0ca0*/  BSSY.RECONVERGENT B0, `(.L_x_48) ;  /* 0x0000051000007945 */ /* 0x000fe20003800200 */
        /* <DEDUP_REMOVED lines=74> */
.L_x_49:
[----:B------:R-:W-:Y:S01]  /*1150*/  IMAD.MOV.U32 R2, RZ, RZ, 0x0 ;  /* 0x00000000ff027424 */ /* 0x000fe200078e00ff */
[----:B------:R-:W-:Y:S01]  /*1160*/  LOP3.LUT P0, RZ, R5, 0x7fffffff, RZ, 0xc0, !PT ;  /* 0x7fffffff05ff7812 */ /* 0x000fe2000780c0ff */
[----:B------:R-:W-:-:S06]  /*1170*/  IMAD.MOV.U32 R3, RZ, RZ, 0x7ff00000 ;  /* 0x7ff00000ff037424 */ /* 0x000fcc00078e00ff */
[----:B------:R-:W-:-:S10]  /*1180*/  DFMA R2, R4, R2, +INF ;  /* 0x7ff000000402742b */ /* 0x000fd40000000002 */
[----:B------:R-:W-:Y:S02]  /*1190*/  FSEL R4, R2, RZ, P0 ;  /* 0x000000ff02047208 */ /* 0x000fe40000000000 */
[----:B------:R-:W-:-:S07]  /*11a0*/  FSEL R5, R3, -QNAN , P0 ;  /* 0xfff0000003057808 */ /* 0x000fce0000000000 */
.L_x_50:
[----:B------:R-:W-:Y:S05]  /*11b0*/  BSYNC.RECONVERGENT B0 ;  /* 0x0000000000007941 */ /* 0x000fea0003800200 */
.L_x_48:
[----:B------:R-:W-:Y:S02]  /*11c0*/  DSETP.GT.AND P0, PT, R10, RZ, PT ;  /* 0x000000ff0a00722a */ /* 0x000fe40003f04000 */
[----:B------:R-:W-:-:S07]  /*11d0*/  DMUL R4, R4, 0.5 ;  /* 0x3fe0000004047828 */ /* 0x000fce0000000000 */
[----:B------:R0:W-:Y:S05]  /*11e0*/  STG.E.64 desc[UR4][R18.64+0x30], R4 ;  /* 0x0000300412007986 */ /* 0x0001ea000c101b04 */
[----:B------:R-:W-:Y:S05]  /*11f0*/  @!P0 EXIT ;  /* 0x000000000000894d */ /* 0x000fea0003800000 */
[----:B------:R-:W-:-:S07]  /*1200*/  DADD R2, -RZ, -R4 ;  /* 0x00000000ff027229 */ /* 0x000fce0000000904 */
[----:B------:R-:W-:Y:S01]  /*1210*/  STG.E.64 desc[UR4][R18.64+0x30], R2 ;  /* 0x0000300212007986 */ /* 0x000fe2000c101b04 */
[----:B------:R-:W-:Y:S05]  /*1220*/  EXIT ;  /* 0x000000000000794d */ /* 0x000fea0003800000 */
        .weak           $__internal_2_$__cuda_sm20_div_rn_f64_full
        .type           $__internal_2_$__cuda_sm20_div_rn_f64_full,@function
        .size           $__internal_2_$__cuda_sm20_div_rn_f64_full,(.L_x_59 - $__internal_2_$__cuda_sm20_div_rn_f64_full)
$__internal_2_$__cuda_sm20_div_rn_f64_full:
[----:B------:R-:W-:Y:S01]  /*1230*/  FSETP.GEU.AND P3, PT, |R9|, 1.469367938527859385e-39, PT ;  /* 0x001000000900780b */ /* 0x000fe20003f6e200 */
[----:B------:R-:W-:Y:S01]  /*1240*/  IMAD.MOV.U32 R20, RZ, RZ, R8 ;  /* 0x000000ffff147224 */ /* 0x000fe200078e0008 */
[C---:B------:R-:W-:Y:S01]  /*1250*/  FSETP.GEU.AND P0, PT, |R5|.reuse, 1.469367938527859385e-39, PT ;  /* 0x001000000500780b */ /* 0x040fe20003f0e200 */
[----:B------:R-:W-:Y:S01]  /*1260*/  IMAD.MOV.U32 R22, RZ, RZ, 0x1 ;  /* 0x00000001ff167424 */ /* 0x000fe200078e00ff */
[----:B------:R-:W-:Y:S01]  /*1270*/  LOP3.LUT R6, R5, 0x800fffff, RZ, 0xc0, !PT ;  /* 0x800fffff05067812 */ /* 0x000fe200078ec0ff */
[----:B------:R-:W-:Y:S01]  /*1280*/  BSSY.RECONVERGENT B2, `(.L_x_51) ;  /* 0x0000052000027945 */ /* 0x000fe20003800200 */
[----:B------:R-:W-:Y:S02]  /*1290*/  LOP3.LUT R2, R9, 0x7ff00000, RZ, 0xc0, !PT ;  /* 0x7ff0000009027812 */ /* 0x000fe400078ec0ff */
[----:B------:R-:W-:Y:S01]  /*12a0*/  LOP3.LUT R7, R6, 0x3ff00000, RZ, 0xfc, !PT ;  /* 0x3ff0000006077812 */ /* 0x000fe200078efcff */
[----:B------:R-:W-:Y:S01]  /*12b0*/  IMAD.MOV.U32 R6, RZ, RZ, R4 ;  /* 0x000000ffff067224 */ /* 0x000fe200078e0004 */
[----:B------:R-:W-:-:S03]  /*12c0*/  LOP3.LUT R29, R5, 0x7ff00000, RZ, 0xc0, !PT ;  /* 0x7ff00000051d7812 */ /* 0x000fc600078ec0ff */
[----:B------:R-:W-:Y:S01]  /*12d0*/  @!P3 LOP3.LUT R3, R5, 0x7ff00000, RZ, 0xc0, !PT ;  /* 0x7ff000000503b812 */ /* 0x000fe200078ec0ff */
[----:B------:R-:W-:Y:S01]  /*12e0*/  @!P3 IMAD.MOV.U32 R24, RZ, RZ, RZ ;  /* 0x000000ffff18b224 */ /* 0x000fe200078e00ff */
[----:B------:R-:W-:Y:S01]  /*12f0*/  @!P0 DMUL R6, R4, 8.98846567431157953865e+307 ;  /* 0x7fe0000004068828 */ /* 0x000fe20000000000 */
[C---:B------:R-:W-:Y:S02]  /*1300*/  ISETP.GE.U32.AND P2, PT, R2.reuse, R29, PT ;  /* 0x0000001d0200720c */ /* 0x040fe40003f46070 */
[----:B------:R-:W-:Y:S01]  /*1310*/  @!P3 ISETP.GE.U32.AND P4, PT, R2, R3, PT ;  /* 0x000000030200b20c */ /* 0x000fe20003f86070 */
[----:B------:R-:W-:Y:S02]  /*1320*/  IMAD.MOV.U32 R3, RZ, RZ, 0x1ca00000 ;  /* 0x1ca00000ff037424 */ /* 0x000fe400078e00ff */
[----:B------:R-:W0:Y:S03]  /*1330*/  MUFU.RCP64H R23, R7 ;  /* 0x0000000700177308 */ /* 0x000e260000001800 */
[----:B------:R-:W-:-:S02]  /*1340*/  @!P3 SEL R25, R3, 0x63400000, !P4 ;  /* 0x634000000319b807 */ /* 0x000fc40006000000 */
[----:B------:R-:W-:Y:S02]  /*1350*/  SEL R21, R3, 0x63400000, !P2 ;  /* 0x6340000003157807 */ /* 0x000fe40005000000 */
[--C-:B------:R-:W-:Y:S02]  /*1360*/  @!P3 LOP3.LUT R25, R25, 0x80000000, R9.reuse, 0xf8, !PT ;  /* 0x800000001919b812 */ /* 0x100fe400078ef809 */
[----:B------:R-:W-:Y:S02]  /*1370*/  LOP3.LUT R21, R21, 0x800fffff, R9, 0xf8, !PT ;  /* 0x800fffff15157812 */ /* 0x000fe400078ef809 */
[----:B------:R-:W-:Y:S02]  /*1380*/  @!P3 LOP3.LUT R25, R25, 0x100000, RZ, 0xfc, !PT ;  /* 0x001000001919b812 */ /* 0x000fe400078efcff */
[----:B------:R-:W-:-:S04]  /*1390*/  @!P0 LOP3.LUT R29, R7, 0x7ff00000, RZ, 0xc0, !PT ;  /* 0x7ff00000071d8812 */ /* 0x000fc800078ec0ff */
[----:B------:R-:W-:Y:S02]  /*13a0*/  @!P3 DFMA R20, R20, 2, -R24 ;  /* 0x400000001414b82b */ /* 0x000fe40000000818 */
[----:B0-----:R-:W-:-:S08]  /*13b0*/  DFMA R24, R22, -R6, 1 ;  /* 0x3ff000001618742b */ /* 0x001fd00000000806 */
[----:B------:R-:W-:-:S08]  /*13c0*/  DFMA R24, R24, R24, R24 ;  /* 0x000000181818722b */ /* 0x000fd00000000018 */
[----:B------:R-:W-:-:S08]  /*13d0*/  DFMA R24, R22, R24, R22 ;  /* 0x000000181618722b */ /* 0x000fd00000000016 */
[----:B------:R-:W-:-:S08]  /*13e0*/  DFMA R22, R24, -R6, 1 ;  /* 0x3ff000001816742b */ /* 0x000fd00000000806 */
[----:B------:R-:W-:-:S08]  /*13f0*/  DFMA R22, R24, R22, R24 ;  /* 0x000000161816722b */ /* 0x000fd00000000018 */
[----:B------:R-:W-:-:S08]  /*1400*/  DMUL R24, R22, R20 ;  /* 0x0000001416187228 */ /* 0x000fd00000000000 */
[----:B------:R-:W-:-:S08]  /*1410*/  DFMA R26, R24, -R6, R20 ;  /* 0x80000006181a722b */ /* 0x000fd00000000014 */
[----:B------:R-:W-:Y:S01]  /*1420*/  DFMA R26, R22, R26, R24 ;  /* 0x0000001a161a722b */ /* 0x000fe20000000018 */
[----:B------:R-:W-:Y:S01]  /*1430*/  IMAD.MOV.U32 R22, RZ, RZ, R2 ;  /* 0x000000ffff167224 */ /* 0x000fe200078e0002 */
[----:B------:R-:W-:-:S05]  /*1440*/  @!P3 LOP3.LUT R22, R21, 0x7ff00000, RZ, 0xc0, !PT ;  /* 0x7ff000001516b812 */ /* 0x000fca00078ec0ff */
        /* <DEDUP_REMOVED lines=32> */
.L_x_52:
        /* <DEDUP_REMOVED lines=16> */
.L_x_55:
[----:B------:R-:W-:Y:S01]  /*1750*/  LOP3.LUT R3, R5, 0x80000, RZ, 0xfc, !PT ;  /* 0x0008000005037812 */ /* 0x000fe200078efcff */
[----:B------:R-:W-:Y:S01]  /*1760*/  IMAD.MOV.U32 R2, RZ, RZ, R4 ;  /* 0x000000ffff027224 */ /* 0x000fe200078e0004 */
[----:B------:R-:W-:Y:S06]  /*1770*/  BRA `(.L_x_53) ;  /* 0x0000000000087947 */ /* 0x000fec0003800000 */
.L_x_54:
[----:B------:R-:W-:Y:S01]  /*1780*/  LOP3.LUT R3, R9, 0x80000, RZ, 0xfc, !PT ;  /* 0x0008000009037812 */ /* 0x000fe200078efcff */
[----:B------:R-:W-:-:S07]  /*1790*/  IMAD.MOV.U32 R2, RZ, RZ, R8 ;  /* 0x000000ffff027224 */ /* 0x000fce00078e0008 */
.L_x_53:
[----:B------:R-:W-:Y:S05]  /*17a0*/  BSYNC.RECONVERGENT B2 ;  /* 0x0000000000027941 */ /* 0x000fea0003800200 */
.L_x_51:
[----:B------:R-:W-:Y:S02]  /*17b0*/  IMAD.MOV.U32 R4, RZ, RZ, R2 ;  /* 0x000000ffff047224 */ /* 0x000fe400078e0002 */
[----:B------:R-:W-:Y:S02]  /*17c0*/  IMAD.MOV.U32 R5, RZ, RZ, R3 ;  /* 0x000000ffff057224 */ /* 0x000fe400078e0003 */
[----:B------:R-:W-:Y:S02]  /*17d0*/  IMAD.MOV.U32 R2, RZ, RZ, R0 ;  /* 0x000000ffff027224 */ /* 0x000fe400078e0000 */
[----:B------:R-:W-:-:S04]  /*17e0*/  IMAD.MOV.U32 R3, RZ, RZ, 0x0 ;  /* 0x00000000ff037424 */ /* 0x000fc800078e00ff */
[----:B------:R-:W-:Y:S05]  /*17f0*/  RET.REL.NODEC R2 `(_Z8set_jetsP9PseudoJet) ;  /* 0xffffffe802007950 */ /* 0x000fea0003c3ffff */
.L_x_56:
        /* <DEDUP_REMOVED lines=16> */
.L_x_59:


//--------------------- .nv.shared._Z21recombine_recalculateP9PseudoJetPdS1_PiS2_S2_ii --------------------------
	.section	.nv.shared._Z21recombine_recalculateP9PseudoJetPdS1_PiS2_S2_ii,"aw",@nobits
	.sectionflags	@""
	.align	16
	.zero		1024


//--------------------- .nv.shared.reserved.0     --------------------------
	.section	.nv.shared.reserved.0,"aw",@nobits
	.weak		__nv_reservedSMEM_offset_0_alias
	.size		__nv_reservedSMEM_offset_0_alias, 0, 64
	.other		__nv_reservedSMEM_offset_0_alias,@"STO_CUDA_RESERVED_SHARED STV_DEFAULT"
__nv_reservedSMEM_offset_0_alias:
	.zero		0
	.zero		64


//--------------------- .nv.shared._Z16reduction_blocksP9PseudoJetPdS1_PiS2_S2_ii --------------------------
	.section	.nv.shared._Z16reduction_blocksP9PseudoJetPdS1_PiS2_S2_ii,"aw",@nobits
	.sectionflags	@""
	.align	16
	.zero		1024


//--------------------- .nv.shared._Z13reduction_minP9PseudoJetPdS1_PiS2_S2_ii --------------------------
	.section	.nv.shared._Z13reduction_minP9PseudoJetPdS1_PiS2_S2_ii,"aw",@nobits
	.sectionflags	@""
	.align	16
	.zero		1024


//--------------------- .nv.shared._Z13set_distancesP9PseudoJetPdPiS2_S2_i --------------------------
	.section	.nv.shared._Z13set_distancesP9PseudoJetPdPiS2_S2_i,"aw",@nobits
	.sectionflags	@""
	.align	16
	.zero		1024


//--------------------- .nv.shared._Z8set_jetsP9PseudoJet --------------------------
	.section	.nv.shared._Z8set_jetsP9PseudoJet,"aw",@nobits
	.sectionflags	@""
	.align	16
	.zero		1024


//--------------------- .nv.constant0._Z21recombine_recalculateP9PseudoJetPdS1_PiS2_S2_ii --------------------------
	.section	.nv.constant0._Z21recombine_recalculateP9PseudoJetPdS1_PiS2_S2_ii,"a",@progbits
	.sectionflags	@""
	.align	4
.nv.constant0._Z21recombine_recalculateP9PseudoJetPdS1_PiS2_S2_ii:
	.zero		952


//--------------------- .nv.constant0._Z16reduction_blocksP9PseudoJetPdS1_PiS2_S2_ii --------------------------
	.section	.nv.constant0._Z16reduction_blocksP9PseudoJetPdS1_PiS2_S2_ii,"a",@progbits
	.sectionflags	@""
	.align	4
.nv.constant0._Z16reduction_blocksP9PseudoJetPdS1_PiS2_S2_ii:
	.zero		952


//--------------------- .nv.constant0._Z13reduction_minP9PseudoJetPdS1_PiS2_S2_ii --------------------------
	.section	.nv.constant0._Z13reduction_minP9PseudoJetPdS1_PiS2_S2_ii,"a",@progbits
	.sectionflags	@""
	.align	4
.nv.constant0._Z13reduction_minP9PseudoJetPdS1_PiS2_S2_ii:
	.zero		952


//--------------------- .nv.constant0._Z13set_distancesP9PseudoJetPdPiS2_S2_i --------------------------
	.section	.nv.constant0._Z13set_distancesP9PseudoJetPdPiS2_S2_i,"a",@progbits
	.sectionflags	@""
	.align	4
.nv.constant0._Z13set_distancesP9PseudoJetPdPiS2_S2_i:
	.zero		940


//--------------------- .nv.constant0._Z8set_jetsP9PseudoJet --------------------------
	.section	.nv.constant0._Z8set_jetsP9PseudoJet,"a",@progbits
	.sectionflags	@""
	.align	4
.nv.constant0._Z8set_jetsP9PseudoJet:
	.zero		904


//--------------------- SYMBOLS --------------------------

	.type		.nv.reservedSmem.offset0,@object
	.size		.nv.reservedSmem.offset0,0x4
	.type		.nv.reservedSmem.cap,@object
	.size		.nv.reservedSmem.cap,0x4
